//
// Generated by NVIDIA NVVM Compiler
//
// Compiler Build ID: CL-36424714
// Cuda compilation tools, release 13.0, V13.0.88
// Based on NVVM 20.0.0
//

.version 9.0
.target sm_100
.address_size 64

	// .globl	_Z22_sobel_process_kernel_PhS_ii
.func  (.param .b64 func_retval0) __internal_accurate_pow
(
	.param .b64 __internal_accurate_pow_param_0
)
;

.visible .entry _Z22_sobel_process_kernel_PhS_ii(
	.param .u64 .ptr .align 1 _Z22_sobel_process_kernel_PhS_ii_param_0,
	.param .u64 .ptr .align 1 _Z22_sobel_process_kernel_PhS_ii_param_1,
	.param .u32 _Z22_sobel_process_kernel_PhS_ii_param_2,
	.param .u32 _Z22_sobel_process_kernel_PhS_ii_param_3
)
{
	.reg .pred 	%p<32>;
	.reg .b16 	%rs<9>;
	.reg .b32 	%r<64>;
	.reg .b32 	%f<22>;
	.reg .b64 	%rd<27>;
	.reg .b64 	%fd<38>;

	ld.param.u64 	%rd1, [_Z22_sobel_process_kernel_PhS_ii_param_0];
	ld.param.u64 	%rd2, [_Z22_sobel_process_kernel_PhS_ii_param_1];
	ld.param.u32 	%r8, [_Z22_sobel_process_kernel_PhS_ii_param_2];
	ld.param.u32 	%r9, [_Z22_sobel_process_kernel_PhS_ii_param_3];
	mov.u32 	%r10, %ctaid.x;
	mov.u32 	%r11, %ntid.x;
	mov.u32 	%r12, %tid.x;
	mad.lo.s32 	%r1, %r10, %r11, %r12;
	mov.u32 	%r13, %ctaid.y;
	mov.u32 	%r14, %ntid.y;
	mov.u32 	%r15, %tid.y;
	mad.lo.s32 	%r2, %r13, %r14, %r15;
	mul.lo.s32 	%r3, %r9, %r2;
	setp.ge.s32 	%p1, %r2, %r8;
	setp.ge.s32 	%p2, %r1, %r9;
	or.pred  	%p3, %p1, %p2;
	@%p3 bra 	$L__BB0_16;
	cvta.to.global.u64 	%rd3, %rd1;
	max.s32 	%r16, %r1, 1;
	add.s32 	%r17, %r9, -1;
	setp.lt.s32 	%p4, %r1, %r17;
	add.s32 	%r18, %r1, 1;
	selp.b32 	%r19, %r18, %r17, %p4;
	max.u32 	%r20, %r2, 1;
	add.s32 	%r21, %r20, -1;
	add.s32 	%r22, %r8, -1;
	setp.lt.u32 	%p5, %r2, %r22;
	add.s32 	%r23, %r2, 1;
	selp.b32 	%r24, %r23, %r22, %p5;
	add.s32 	%r25, %r19, %r3;
	mul.lo.s32 	%r26, %r9, %r21;
	add.s32 	%r27, %r26, %r1;
	add.s32 	%r28, %r19, %r26;
	mul.lo.s32 	%r29, %r24, %r9;
	add.s32 	%r30, %r29, %r1;
	add.s32 	%r31, %r29, %r19;
	cvt.s64.s32 	%rd4, %r3;
	cvt.u64.u32 	%rd5, %r16;
	add.s64 	%rd6, %rd4, %rd5;
	add.s64 	%rd7, %rd3, %rd6;
	ld.global.u8 	%rs1, [%rd7+-1];
	cvt.rn.f32.u16 	%f3, %rs1;
	cvt.s64.s32 	%rd8, %r25;
	add.s64 	%rd9, %rd3, %rd8;
	ld.global.u8 	%rs2, [%rd9];
	cvt.rn.f32.u16 	%f4, %rs2;
	cvt.s64.s32 	%rd10, %r27;
	add.s64 	%rd11, %rd3, %rd10;
	ld.global.u8 	%rs3, [%rd11];
	cvt.rn.f32.u16 	%f5, %rs3;
	cvt.s64.s32 	%rd12, %r26;
	add.s64 	%rd13, %rd12, %rd5;
	add.s64 	%rd14, %rd3, %rd13;
	ld.global.u8 	%rs4, [%rd14+-1];
	cvt.rn.f32.u16 	%f6, %rs4;
	cvt.s64.s32 	%rd15, %r28;
	add.s64 	%rd16, %rd3, %rd15;
	ld.global.u8 	%rs5, [%rd16];
	cvt.rn.f32.u16 	%f7, %rs5;
	cvt.s64.s32 	%rd17, %r30;
	add.s64 	%rd18, %rd3, %rd17;
	ld.global.u8 	%rs6, [%rd18];
	cvt.rn.f32.u16 	%f8, %rs6;
	cvt.s64.s32 	%rd19, %r29;
	add.s64 	%rd20, %rd19, %rd5;
	add.s64 	%rd21, %rd3, %rd20;
	ld.global.u8 	%rs7, [%rd21+-1];
	cvt.rn.f32.u16 	%f9, %rs7;
	cvt.s64.s32 	%rd22, %r31;
	add.s64 	%rd23, %rd3, %rd22;
	ld.global.u8 	%rs8, [%rd23];
	cvt.rn.f32.u16 	%f10, %rs8;
	fma.rn.f32 	%f11, %f4, 0f40000000, %f7;
	add.f32 	%f12, %f11, %f10;
	sub.f32 	%f13, %f12, %f6;
	add.f32 	%f14, %f3, %f3;
	sub.f32 	%f15, %f13, %f14;
	sub.f32 	%f1, %f15, %f9;
	fma.rn.f32 	%f16, %f5, 0f40000000, %f6;
	add.f32 	%f17, %f16, %f7;
	sub.f32 	%f18, %f17, %f9;
	add.f32 	%f19, %f8, %f8;
	sub.f32 	%f20, %f18, %f19;
	sub.f32 	%f2, %f20, %f10;
	cvt.f64.f32 	%fd1, %f1;
	{
	.reg .b32 %temp; 
	mov.b64 	{%temp, %r4}, %fd1;
	}
	mov.f64 	%fd18, 0d4000000000000000;
	{
	.reg .b32 %temp; 
	mov.b64 	{%temp, %r32}, %fd18;
	}
	and.b32  	%r6, %r32, 2146435072;
	setp.eq.s32 	%p6, %r6, 1062207488;
	abs.f64 	%fd2, %fd1;
	{ // callseq 0, 0
	.param .b64 param0;
	st.param.f64 	[param0], %fd2;
	.param .b64 retval0;
	call.uni (retval0), 
	__internal_accurate_pow, 
	(
	param0
	);
	ld.param.f64 	%fd19, [retval0];
	} // callseq 0
	setp.lt.s32 	%p7, %r4, 0;
	neg.f64 	%fd21, %fd19;
	selp.f64 	%fd22, %fd21, %fd19, %p6;
	selp.f64 	%fd35, %fd22, %fd19, %p7;
	setp.neu.f32 	%p8, %f1, 0f00000000;
	@%p8 bra 	$L__BB0_3;
	setp.eq.s32 	%p9, %r6, 1062207488;
	selp.b32 	%r33, %r4, 0, %p9;
	setp.lt.s32 	%p10, %r32, 0;
	or.b32  	%r34, %r33, 2146435072;
	selp.b32 	%r35, %r34, %r33, %p10;
	mov.b32 	%r36, 0;
	mov.b64 	%fd35, {%r36, %r35};
$L__BB0_3:
	add.f64 	%fd23, %fd1, 0d4000000000000000;
	{
	.reg .b32 %temp; 
	mov.b64 	{%temp, %r37}, %fd23;
	}
	and.b32  	%r38, %r37, 2146435072;
	setp.ne.s32 	%p11, %r38, 2146435072;
	@%p11 bra 	$L__BB0_8;
	setp.num.f32 	%p12, %f1, %f1;
	@%p12 bra 	$L__BB0_6;
	mov.f64 	%fd24, 0d4000000000000000;
	add.rn.f64 	%fd35, %fd1, %fd24;
	bra.uni 	$L__BB0_8;
$L__BB0_6:
	setp.neu.f64 	%p13, %fd2, 0d7FF0000000000000;
	@%p13 bra 	$L__BB0_8;
	setp.lt.s32 	%p14, %r4, 0;
	setp.eq.s32 	%p15, %r6, 1062207488;
	setp.lt.s32 	%p16, %r32, 0;
	selp.b32 	%r40, 0, 2146435072, %p16;
	and.b32  	%r41, %r32, 2147483647;
	setp.ne.s32 	%p17, %r41, 1071644672;
	or.b32  	%r42, %r40, -2147483648;
	selp.b32 	%r43, %r42, %r40, %p17;
	selp.b32 	%r44, %r43, %r40, %p15;
	selp.b32 	%r45, %r44, %r40, %p14;
	mov.b32 	%r46, 0;
	mov.b64 	%fd35, {%r46, %r45};
$L__BB0_8:
	setp.eq.s32 	%p18, %r6, 1062207488;
	setp.eq.f32 	%p19, %f1, 0f3F800000;
	selp.f64 	%fd9, 0d3FF0000000000000, %fd35, %p19;
	cvt.f64.f32 	%fd10, %f2;
	{
	.reg .b32 %temp; 
	mov.b64 	{%temp, %r7}, %fd10;
	}
	abs.f64 	%fd11, %fd10;
	{ // callseq 1, 0
	.param .b64 param0;
	st.param.f64 	[param0], %fd11;
	.param .b64 retval0;
	call.uni (retval0), 
	__internal_accurate_pow, 
	(
	param0
	);
	ld.param.f64 	%fd25, [retval0];
	} // callseq 1
	setp.lt.s32 	%p20, %r7, 0;
	neg.f64 	%fd27, %fd25;
	selp.f64 	%fd28, %fd27, %fd25, %p18;
	selp.f64 	%fd37, %fd28, %fd25, %p20;
	setp.neu.f32 	%p21, %f2, 0f00000000;
	@%p21 bra 	$L__BB0_10;
	setp.eq.s32 	%p22, %r6, 1062207488;
	selp.b32 	%r48, %r7, 0, %p22;
	setp.lt.s32 	%p23, %r32, 0;
	or.b32  	%r49, %r48, 2146435072;
	selp.b32 	%r50, %r49, %r48, %p23;
	mov.b32 	%r51, 0;
	mov.b64 	%fd37, {%r51, %r50};
$L__BB0_10:
	add.f64 	%fd29, %fd10, 0d4000000000000000;
	{
	.reg .b32 %temp; 
	mov.b64 	{%temp, %r52}, %fd29;
	}
	and.b32  	%r53, %r52, 2146435072;
	setp.ne.s32 	%p24, %r53, 2146435072;
	@%p24 bra 	$L__BB0_15;
	setp.num.f32 	%p25, %f2, %f2;
	@%p25 bra 	$L__BB0_13;
	mov.f64 	%fd30, 0d4000000000000000;
	add.rn.f64 	%fd37, %fd10, %fd30;
	bra.uni 	$L__BB0_15;
$L__BB0_13:
	setp.neu.f64 	%p26, %fd11, 0d7FF0000000000000;
	@%p26 bra 	$L__BB0_15;
	setp.lt.s32 	%p27, %r7, 0;
	setp.eq.s32 	%p28, %r6, 1062207488;
	setp.lt.s32 	%p29, %r32, 0;
	selp.b32 	%r55, 0, 2146435072, %p29;
	and.b32  	%r56, %r32, 2147483647;
	setp.ne.s32 	%p30, %r56, 1071644672;
	or.b32  	%r57, %r55, -2147483648;
	selp.b32 	%r58, %r57, %r55, %p30;
	selp.b32 	%r59, %r58, %r55, %p28;
	selp.b32 	%r60, %r59, %r55, %p27;
	mov.b32 	%r61, 0;
	mov.b64 	%fd37, {%r61, %r60};
$L__BB0_15:
	setp.eq.f32 	%p31, %f2, 0f3F800000;
	selp.f64 	%fd31, 0d3FF0000000000000, %fd37, %p31;
	add.f64 	%fd32, %fd9, %fd31;
	sqrt.rn.f64 	%fd33, %fd32;
	cvt.rn.f32.f64 	%f21, %fd33;
	cvt.rzi.u32.f32 	%r62, %f21;
	add.s32 	%r63, %r3, %r1;
	cvt.s64.s32 	%rd24, %r63;
	cvta.to.global.u64 	%rd25, %rd2;
	add.s64 	%rd26, %rd25, %rd24;
	st.global.u8 	[%rd26], %r62;
$L__BB0_16:
	ret;

}
	// .globl	_Z22_split_channel_kernel_PhS_S_S_ii
.visible .entry _Z22_split_channel_kernel_PhS_S_S_ii(
	.param .u64 .ptr .align 1 _Z22_split_channel_kernel_PhS_S_S_ii_param_0,
	.param .u64 .ptr .align 1 _Z22_split_channel_kernel_PhS_S_S_ii_param_1,
	.param .u64 .ptr .align 1 _Z22_split_channel_kernel_PhS_S_S_ii_param_2,
	.param .u64 .ptr .align 1 _Z22_split_channel_kernel_PhS_S_S_ii_param_3,
	.param .u32 _Z22_split_channel_kernel_PhS_S_S_ii_param_4,
	.param .u32 _Z22_split_channel_kernel_PhS_S_S_ii_param_5
)
{
	.reg .pred 	%p<2>;
	.reg .b16 	%rs<4>;
	.reg .b32 	%r<14>;
	.reg .b64 	%rd<15>;

	ld.param.u64 	%rd1, [_Z22_split_channel_kernel_PhS_S_S_ii_param_0];
	ld.param.u64 	%rd2, [_Z22_split_channel_kernel_PhS_S_S_ii_param_1];
	ld.param.u64 	%rd3, [_Z22_split_channel_kernel_PhS_S_S_ii_param_2];
	ld.param.u64 	%rd4, [_Z22_split_channel_kernel_PhS_S_S_ii_param_3];
	ld.param.u32 	%r2, [_Z22_split_channel_kernel_PhS_S_S_ii_param_4];
	ld.param.u32 	%r3, [_Z22_split_channel_kernel_PhS_S_S_ii_param_5];
	mov.u32 	%r4, %ctaid.x;
	mov.u32 	%r5, %ntid.x;
	mov.u32 	%r6, %tid.x;
	mad.lo.s32 	%r7, %r4, %r5, %r6;
	mov.u32 	%r8, %ctaid.y;
	mov.u32 	%r9, %ntid.y;
	mov.u32 	%r10, %tid.y;
	mad.lo.s32 	%r11, %r8, %r9, %r10;
	mad.lo.s32 	%r1, %r3, %r11, %r7;
	mul.lo.s32 	%r12, %r3, %r2;
	setp.ge.s32 	%p1, %r1, %r12;
	@%p1 bra 	$L__BB1_2;
	cvta.to.global.u64 	%rd5, %rd1;
	cvta.to.global.u64 	%rd6, %rd2;
	cvta.to.global.u64 	%rd7, %rd3;
	cvta.to.global.u64 	%rd8, %rd4;
	mul.lo.s32 	%r13, %r1, 3;
	cvt.s64.s32 	%rd9, %r13;
	add.s64 	%rd10, %rd5, %rd9;
	ld.global.u8 	%rs1, [%rd10];
	cvt.s64.s32 	%rd11, %r1;
	add.s64 	%rd12, %rd6, %rd11;
	st.global.u8 	[%rd12], %rs1;
	ld.global.u8 	%rs2, [%rd10+1];
	add.s64 	%rd13, %rd7, %rd11;
	st.global.u8 	[%rd13], %rs2;
	ld.global.u8 	%rs3, [%rd10+2];
	add.s64 	%rd14, %rd8, %rd11;
	st.global.u8 	[%rd14], %rs3;
$L__BB1_2:
	ret;

}
.func  (.param .b64 func_retval0) __internal_accurate_pow(
	.param .b64 __internal_accurate_pow_param_0
)
{
	.reg .pred 	%p<8>;
	.reg .b32 	%r<49>;
	.reg .b32 	%f<3>;
	.reg .b64 	%fd<109>;

	ld.param.f64 	%fd10, [__internal_accurate_pow_param_0];
	{
	.reg .b32 %temp; 
	mov.b64 	{%temp, %r46}, %fd10;
	}
	{
	.reg .b32 %temp; 
	mov.b64 	{%r45, %temp}, %fd10;
	}
	shr.u32 	%r47, %r46, 20;
	setp.gt.u32 	%p1, %r46, 1048575;
	@%p1 bra 	$L__BB2_2;
	mul.f64 	%fd11, %fd10, 0d4350000000000000;
	{
	.reg .b32 %temp; 
	mov.b64 	{%temp, %r46}, %fd11;
	}
	{
	.reg .b32 %temp; 
	mov.b64 	{%r45, %temp}, %fd11;
	}
	shr.u32 	%r16, %r46, 20;
	add.s32 	%r47, %r16, -54;
$L__BB2_2:
	add.s32 	%r48, %r47, -1023;
	and.b32  	%r17, %r46, -2146435073;
	or.b32  	%r18, %r17, 1072693248;
	mov.b64 	%fd107, {%r45, %r18};
	setp.lt.u32 	%p2, %r18, 1073127583;
	@%p2 bra 	$L__BB2_4;
	{
	.reg .b32 %temp; 
	mov.b64 	{%r19, %temp}, %fd107;
	}
	{
	.reg .b32 %temp; 
	mov.b64 	{%temp, %r20}, %fd107;
	}
	add.s32 	%r21, %r20, -1048576;
	mov.b64 	%fd107, {%r19, %r21};
	add.s32 	%r48, %r47, -1022;
$L__BB2_4:
	add.f64 	%fd12, %fd107, 0dBFF0000000000000;
	add.f64 	%fd13, %fd107, 0d3FF0000000000000;
	rcp.approx.ftz.f64 	%fd14, %fd13;
	neg.f64 	%fd15, %fd13;
	fma.rn.f64 	%fd16, %fd15, %fd14, 0d3FF0000000000000;
	fma.rn.f64 	%fd17, %fd16, %fd16, %fd16;
	fma.rn.f64 	%fd18, %fd17, %fd14, %fd14;
	mul.f64 	%fd19, %fd12, %fd18;
	fma.rn.f64 	%fd20, %fd12, %fd18, %fd19;
	mul.f64 	%fd21, %fd20, %fd20;
	fma.rn.f64 	%fd22, %fd21, 0d3EB0F5FF7D2CAFE2, 0d3ED0F5D241AD3B5A;
	fma.rn.f64 	%fd23, %fd22, %fd21, 0d3EF3B20A75488A3F;
	fma.rn.f64 	%fd24, %fd23, %fd21, 0d3F1745CDE4FAECD5;
	fma.rn.f64 	%fd25, %fd24, %fd21, 0d3F3C71C7258A578B;
	fma.rn.f64 	%fd26, %fd25, %fd21, 0d3F6249249242B910;
	fma.rn.f64 	%fd27, %fd26, %fd21, 0d3F89999999999DFB;
	sub.f64 	%fd28, %fd12, %fd20;
	add.f64 	%fd29, %fd28, %fd28;
	neg.f64 	%fd30, %fd20;
	fma.rn.f64 	%fd31, %fd30, %fd12, %fd29;
	mul.f64 	%fd32, %fd18, %fd31;
	fma.rn.f64 	%fd33, %fd21, %fd27, 0d3FB5555555555555;
	mov.f64 	%fd34, 0d3FB5555555555555;
	sub.f64 	%fd35, %fd34, %fd33;
	fma.rn.f64 	%fd36, %fd21, %fd27, %fd35;
	add.f64 	%fd37, %fd36, 0dBC46A4CB00B9E7B0;
	add.f64 	%fd38, %fd33, %fd37;
	sub.f64 	%fd39, %fd33, %fd38;
	add.f64 	%fd40, %fd37, %fd39;
	mul.rn.f64 	%fd41, %fd20, %fd20;
	neg.f64 	%fd42, %fd41;
	fma.rn.f64 	%fd43, %fd20, %fd20, %fd42;
	{
	.reg .b32 %temp; 
	mov.b64 	{%r22, %temp}, %fd32;
	}
	{
	.reg .b32 %temp; 
	mov.b64 	{%temp, %r23}, %fd32;
	}
	add.s32 	%r24, %r23, 1048576;
	mov.b64 	%fd44, {%r22, %r24};
	fma.rn.f64 	%fd45, %fd20, %fd44, %fd43;
	mul.rn.f64 	%fd46, %fd41, %fd20;
	neg.f64 	%fd47, %fd46;
	fma.rn.f64 	%fd48, %fd41, %fd20, %fd47;
	fma.rn.f64 	%fd49, %fd41, %fd32, %fd48;
	fma.rn.f64 	%fd50, %fd45, %fd20, %fd49;
	mul.rn.f64 	%fd51, %fd38, %fd46;
	neg.f64 	%fd52, %fd51;
	fma.rn.f64 	%fd53, %fd38, %fd46, %fd52;
	fma.rn.f64 	%fd54, %fd38, %fd50, %fd53;
	fma.rn.f64 	%fd55, %fd40, %fd46, %fd54;
	add.f64 	%fd56, %fd51, %fd55;
	sub.f64 	%fd57, %fd51, %fd56;
	add.f64 	%fd58, %fd55, %fd57;
	add.f64 	%fd59, %fd20, %fd56;
	sub.f64 	%fd60, %fd20, %fd59;
	add.f64 	%fd61, %fd56, %fd60;
	add.f64 	%fd62, %fd58, %fd61;
	add.f64 	%fd63, %fd32, %fd62;
	add.f64 	%fd64, %fd59, %fd63;
	sub.f64 	%fd65, %fd59, %fd64;
	add.f64 	%fd66, %fd63, %fd65;
	xor.b32  	%r25, %r48, -2147483648;
	mov.b32 	%r26, 1127219200;
	mov.b64 	%fd67, {%r25, %r26};
	mov.b32 	%r27, -2147483648;
	mov.b64 	%fd68, {%r27, %r26};
	sub.f64 	%fd69, %fd67, %fd68;
	fma.rn.f64 	%fd70, %fd69, 0d3FE62E42FEFA39EF, %fd64;
	fma.rn.f64 	%fd71, %fd69, 0dBFE62E42FEFA39EF, %fd70;
	sub.f64 	%fd72, %fd71, %fd64;
	sub.f64 	%fd73, %fd66, %fd72;
	fma.rn.f64 	%fd74, %fd69, 0d3C7ABC9E3B39803F, %fd73;
	add.f64 	%fd75, %fd70, %fd74;
	sub.f64 	%fd76, %fd70, %fd75;
	add.f64 	%fd77, %fd74, %fd76;
	mov.f64 	%fd78, 0d4000000000000000;
	{
	.reg .b32 %temp; 
	mov.b64 	{%temp, %r28}, %fd78;
	}
	{
	.reg .b32 %temp; 
	mov.b64 	{%r29, %temp}, %fd78;
	}
	shl.b32 	%r30, %r28, 1;
	setp.gt.u32 	%p3, %r30, -33554433;
	and.b32  	%r31, %r28, -15728641;
	selp.b32 	%r32, %r31, %r28, %p3;
	mov.b64 	%fd79, {%r29, %r32};
	mul.rn.f64 	%fd80, %fd75, %fd79;
	neg.f64 	%fd81, %fd80;
	fma.rn.f64 	%fd82, %fd75, %fd79, %fd81;
	fma.rn.f64 	%fd83, %fd77, %fd79, %fd82;
	add.f64 	%fd4, %fd80, %fd83;
	sub.f64 	%fd84, %fd80, %fd4;
	add.f64 	%fd5, %fd83, %fd84;
	fma.rn.f64 	%fd85, %fd4, 0d3FF71547652B82FE, 0d4338000000000000;
	{
	.reg .b32 %temp; 
	mov.b64 	{%r13, %temp}, %fd85;
	}
	mov.f64 	%fd86, 0dC338000000000000;
	add.rn.f64 	%fd87, %fd85, %fd86;
	fma.rn.f64 	%fd88, %fd87, 0dBFE62E42FEFA39EF, %fd4;
	fma.rn.f64 	%fd89, %fd87, 0dBC7ABC9E3B39803F, %fd88;
	fma.rn.f64 	%fd90, %fd89, 0d3E5ADE1569CE2BDF, 0d3E928AF3FCA213EA;
	fma.rn.f64 	%fd91, %fd90, %fd89, 0d3EC71DEE62401315;
	fma.rn.f64 	%fd92, %fd91, %fd89, 0d3EFA01997C89EB71;
	fma.rn.f64 	%fd93, %fd92, %fd89, 0d3F2A01A014761F65;
	fma.rn.f64 	%fd94, %fd93, %fd89, 0d3F56C16C1852B7AF;
	fma.rn.f64 	%fd95, %fd94, %fd89, 0d3F81111111122322;
	fma.rn.f64 	%fd96, %fd95, %fd89, 0d3FA55555555502A1;
	fma.rn.f64 	%fd97, %fd96, %fd89, 0d3FC5555555555511;
	fma.rn.f64 	%fd98, %fd97, %fd89, 0d3FE000000000000B;
	fma.rn.f64 	%fd99, %fd98, %fd89, 0d3FF0000000000000;
	fma.rn.f64 	%fd100, %fd99, %fd89, 0d3FF0000000000000;
	{
	.reg .b32 %temp; 
	mov.b64 	{%r14, %temp}, %fd100;
	}
	{
	.reg .b32 %temp; 
	mov.b64 	{%temp, %r15}, %fd100;
	}
	shl.b32 	%r33, %r13, 20;
	add.s32 	%r34, %r33, %r15;
	mov.b64 	%fd108, {%r14, %r34};
	{
	.reg .b32 %temp; 
	mov.b64 	{%temp, %r35}, %fd4;
	}
	mov.b32 	%f2, %r35;
	abs.f32 	%f1, %f2;
	setp.lt.f32 	%p4, %f1, 0f4086232B;
	@%p4 bra 	$L__BB2_7;
	setp.lt.f64 	%p5, %fd4, 0d0000000000000000;
	add.f64 	%fd101, %fd4, 0d7FF0000000000000;
	selp.f64 	%fd108, 0d0000000000000000, %fd101, %p5;
	setp.geu.f32 	%p6, %f1, 0f40874800;
	@%p6 bra 	$L__BB2_7;
	shr.u32 	%r36, %r13, 31;
	add.s32 	%r37, %r13, %r36;
	shr.s32 	%r38, %r37, 1;
	shl.b32 	%r39, %r38, 20;
	add.s32 	%r40, %r15, %r39;
	mov.b64 	%fd102, {%r14, %r40};
	sub.s32 	%r41, %r13, %r38;
	shl.b32 	%r42, %r41, 20;
	add.s32 	%r43, %r42, 1072693248;
	mov.b32 	%r44, 0;
	mov.b64 	%fd103, {%r44, %r43};
	mul.f64 	%fd108, %fd103, %fd102;
$L__BB2_7:
	abs.f64 	%fd104, %fd108;
	setp.eq.f64 	%p7, %fd104, 0d7FF0000000000000;
	fma.rn.f64 	%fd105, %fd108, %fd5, %fd108;
	selp.f64 	%fd106, %fd108, %fd105, %p7;
	st.param.f64 	[func_retval0], %fd106;
	ret;

}


// ===== COMPILED SASS (sm_100) =====

	.target	sm_100

	.elftype	@"ET_EXEC"


//--------------------- .note.nv.tkinfo           --------------------------
	.section	.note.nv.tkinfo,"",@"SHT_NOTE"
	.sectionflags	@"SHF_NOTE_NV_TKINFO"
	.tkinfo
        /*0018*/ 	.word	0x00000002
        /*0030*/ 	.string	""
        /*0030*/ 	.string	"ptxas"
        /*0030*/ 	.string	"Cuda compilation tools, release 13.0, V13.0.88"
        /*0030*/ 	.string	"Build cuda_13.0.r13.0/compiler.36424714_0"
        /*0030*/ 	.string	"-arch sm_100 -m 64 "



//--------------------- .note.nv.cuinfo           --------------------------
	.section	.note.nv.cuinfo,"",@"SHT_NOTE"
	.sectionflags	@"SHF_NOTE_NV_CUINFO"
        /*0018*/ 	.short	0x0002
        /*001a*/ 	.short	0x0064
        /*001c*/ 	.short	0x0082
	.zero		2


//--------------------- .nv.info                  --------------------------
	.section	.nv.info,"",@"SHT_CUDA_INFO"
	.align	4


	//----- nvinfo : EIATTR_REGCOUNT
	.align		4
        /*0000*/ 	.byte	0x04, 0x2f
        /*0002*/ 	.short	(.L_1 - .L_0)
	.align		4
.L_0:
        /*0004*/ 	.word	index@(_Z22_sobel_process_kernel_PhS_ii)
        /*0008*/ 	.word	0x0000001f


	//----- nvinfo : EIATTR_FRAME_SIZE
	.align		4
.L_1:
        /*000c*/ 	.byte	0x04, 0x11
        /*000e*/ 	.short	(.L_3 - .L_2)
	.align		4
.L_2:
        /*0010*/ 	.word	index@($_Z22_sobel_process_kernel_PhS_ii$__internal_accurate_pow)
        /*0014*/ 	.word	0x00000000


	//----- nvinfo : EIATTR_FRAME_SIZE
	.align		4
.L_3:
        /*0018*/ 	.byte	0x04, 0x11
        /*001a*/ 	.short	(.L_5 - .L_4)
	.align		4
.L_4:
        /*001c*/ 	.word	index@($__internal_0_$__cuda_sm20_dsqrt_rn_f64_mediumpath_v1)
        /*0020*/ 	.word	0x00000000


	//----- nvinfo : EIATTR_FRAME_SIZE
	.align		4
.L_5:
        /*0024*/ 	.byte	0x04, 0x11
        /*0026*/ 	.short	(.L_7 - .L_6)
	.align		4
.L_6:
        /*0028*/ 	.word	index@(_Z22_sobel_process_kernel_PhS_ii)
        /*002c*/ 	.word	0x00000000


	//----- nvinfo : EIATTR_REGCOUNT
	.align		4
.L_7:
        /*0030*/ 	.byte	0x04, 0x2f
        /*0032*/ 	.short	(.L_9 - .L_8)
	.align		4
.L_8:
        /*0034*/ 	.word	index@(_Z22_split_channel_kernel_PhS_S_S_ii)
        /*0038*/ 	.word	0x00000012


	//----- nvinfo : EIATTR_FRAME_SIZE
	.align		4
.L_9:
        /*003c*/ 	.byte	0x04, 0x11
        /*003e*/ 	.short	(.L_11 - .L_10)
	.align		4
.L_10:
        /*0040*/ 	.word	index@(_Z22_split_channel_kernel_PhS_S_S_ii)
        /*0044*/ 	.word	0x00000000


	//----- nvinfo : EIATTR_MIN_STACK_SIZE
	.align		4
.L_11:
        /*0048*/ 	.byte	0x04, 0x12
        /*004a*/ 	.short	(.L_13 - .L_12)
	.align		4
.L_12:
        /*004c*/ 	.word	index@(_Z22_split_channel_kernel_PhS_S_S_ii)
        /*0050*/ 	.word	0x00000000


	//----- nvinfo : EIATTR_MIN_STACK_SIZE
	.align		4
.L_13:
        /*0054*/ 	.byte	0x04, 0x12
        /*0056*/ 	.short	(.L_15 - .L_14)
	.align		4
.L_14:
        /*0058*/ 	.word	index@(_Z22_sobel_process_kernel_PhS_ii)
        /*005c*/ 	.word	0x00000000
.L_15:


//--------------------- .nv.compat                --------------------------
	.section	.nv.compat,"",@"SHT_CUDA_COMPAT_INFO"
	.align	4
        /*0000*/ 	.byte	0x02, 0x09, 0x00, 0x00, 0x02, 0x02, 0x01, 0x00, 0x02, 0x05, 0x05, 0x00, 0x03, 0x07, 0x01, 0x01
        /*0010*/ 	.byte	0x02, 0x03, 0x00, 0x00, 0x02, 0x06, 0x01, 0x00, 0x04, 0x0b, 0x08, 0x00, 0x01, 0x00, 0x00, 0x00
        /*0020*/ 	.byte	0x00, 0x00, 0x00, 0x00


//--------------------- .nv.info._Z22_split_channel_kernel_PhS_S_S_ii --------------------------
	.section	.nv.info._Z22_split_channel_kernel_PhS_S_S_ii,"",@"SHT_CUDA_INFO"
	.sectionflags	@""
	.align	4


	//----- nvinfo : EIATTR_CUDA_API_VERSION
	.align		4
        /*0000*/ 	.byte	0x04, 0x37
        /*0002*/ 	.short	(.L_17 - .L_16)
.L_16:
        /*0004*/ 	.word	0x00000082


	//----- nvinfo : EIATTR_KPARAM_INFO
	.align		4
.L_17:
        /*0008*/ 	.byte	0x04, 0x17
        /*000a*/ 	.short	(.L_19 - .L_18)
.L_18:
        /*000c*/ 	.word	0x00000000
        /*0010*/ 	.short	0x0005
        /*0012*/ 	.short	0x0024
        /*0014*/ 	.byte	0x00, 0xf0, 0x11, 0x00


	//----- nvinfo : EIATTR_KPARAM_INFO
	.align		4
.L_19:
        /*0018*/ 	.byte	0x04, 0x17
        /*001a*/ 	.short	(.L_21 - .L_20)
.L_20:
        /*001c*/ 	.word	0x00000000
        /*0020*/ 	.short	0x0004
        /*0022*/ 	.short	0x0020
        /*0024*/ 	.byte	0x00, 0xf0, 0x11, 0x00


	//----- nvinfo : EIATTR_KPARAM_INFO
	.align		4
.L_21:
        /*0028*/ 	.byte	0x04, 0x17
        /*002a*/ 	.short	(.L_23 - .L_22)
.L_22:
        /*002c*/ 	.word	0x00000000
        /*0030*/ 	.short	0x0003
        /*0032*/ 	.short	0x0018
        /*0034*/ 	.byte	0x00, 0xf5, 0x21, 0x00


	//----- nvinfo : EIATTR_KPARAM_INFO
	.align		4
.L_23:
        /*0038*/ 	.byte	0x04, 0x17
        /*003a*/ 	.short	(.L_25 - .L_24)
.L_24:
        /*003c*/ 	.word	0x00000000
        /*0040*/ 	.short	0x0002
        /*0042*/ 	.short	0x0010
        /*0044*/ 	.byte	0x00, 0xf5, 0x21, 0x00


	//----- nvinfo : EIATTR_KPARAM_INFO
	.align		4
.L_25:
        /*0048*/ 	.byte	0x04, 0x17
        /*004a*/ 	.short	(.L_27 - .L_26)
.L_26:
        /*004c*/ 	.word	0x00000000
        /*0050*/ 	.short	0x0001
        /*0052*/ 	.short	0x0008
        /*0054*/ 	.byte	0x00, 0xf5, 0x21, 0x00


	//----- nvinfo : EIATTR_KPARAM_INFO
	.align		4
.L_27:
        /*0058*/ 	.byte	0x04, 0x17
        /*005a*/ 	.short	(.L_29 - .L_28)
.L_28:
        /*005c*/ 	.word	0x00000000
        /*0060*/ 	.short	0x0000
        /*0062*/ 	.short	0x0000
        /*0064*/ 	.byte	0x00, 0xf5, 0x21, 0x00


	//----- nvinfo : EIATTR_SPARSE_MMA_MASK
	.align		4
.L_29:
        /*0068*/ 	.byte	0x03, 0x50
        /*006a*/ 	.short	0x0000


	//----- nvinfo : EIATTR_MAXREG_COUNT
	.align		4
        /*006c*/ 	.byte	0x03, 0x1b
        /*006e*/ 	.short	0x00ff


	//----- nvinfo : EIATTR_MERCURY_ISA_VERSION
	.align		4
        /*0070*/ 	.byte	0x03, 0x5f
        /*0072*/ 	.short	0x0101


	//----- nvinfo : EIATTR_VRC_CTA_INIT_COUNT
	.align		4
        /*0074*/ 	.byte	0x02, 0x4a
	.zero		1
	.zero		1


	//----- nvinfo : EIATTR_EXIT_INSTR_OFFSETS
	.align		4
        /*0078*/ 	.byte	0x04, 0x1c
        /*007a*/ 	.short	(.L_31 - .L_30)


	//   ....[0]....
.L_30:
        /*007c*/ 	.word	0x000000d0


	//   ....[1]....
        /*0080*/ 	.word	0x00000210


	//----- nvinfo : EIATTR_CBANK_PARAM_SIZE
	.align		4
.L_31:
        /*0084*/ 	.byte	0x03, 0x19
        /*0086*/ 	.short	0x0028


	//----- nvinfo : EIATTR_PARAM_CBANK
	.align		4
        /*0088*/ 	.byte	0x04, 0x0a
        /*008a*/ 	.short	(.L_33 - .L_32)
	.align		4
.L_32:
        /*008c*/ 	.word	index@(.nv.constant0._Z22_split_channel_kernel_PhS_S_S_ii)
        /*0090*/ 	.short	0x0380
        /*0092*/ 	.short	0x0028


	//----- nvinfo : EIATTR_SW_WAR
	.align		4
.L_33:
        /*0094*/ 	.byte	0x04, 0x36
        /*0096*/ 	.short	(.L_35 - .L_34)
.L_34:
        /*0098*/ 	.word	0x00000008
.L_35:


//--------------------- .nv.info._Z22_sobel_process_kernel_PhS_ii --------------------------
	.section	.nv.info._Z22_sobel_process_kernel_PhS_ii,"",@"SHT_CUDA_INFO"
	.sectionflags	@""
	.align	4


	//----- nvinfo : EIATTR_CUDA_API_VERSION
	.align		4
        /*0000*/ 	.byte	0x04, 0x37
        /*0002*/ 	.short	(.L_37 - .L_36)
.L_36:
        /*0004*/ 	.word	0x00000082


	//----- nvinfo : EIATTR_KPARAM_INFO
	.align		4
.L_37:
        /*0008*/ 	.byte	0x04, 0x17
        /*000a*/ 	.short	(.L_39 - .L_38)
.L_38:
        /*000c*/ 	.word	0x00000000
        /*0010*/ 	.short	0x0003
        /*0012*/ 	.short	0x0014
        /*0014*/ 	.byte	0x00, 0xf0, 0x11, 0x00


	//----- nvinfo : EIATTR_KPARAM_INFO
	.align		4
.L_39:
        /*0018*/ 	.byte	0x04, 0x17
        /*001a*/ 	.short	(.L_41 - .L_40)
.L_40:
        /*001c*/ 	.word	0x00000000
        /*0020*/ 	.short	0x0002
        /*0022*/ 	.short	0x0010
        /*0024*/ 	.byte	0x00, 0xf0, 0x11, 0x00


	//----- nvinfo : EIATTR_KPARAM_INFO
	.align		4
.L_41:
        /*0028*/ 	.byte	0x04, 0x17
        /*002a*/ 	.short	(.L_43 - .L_42)
.L_42:
        /*002c*/ 	.word	0x00000000
        /*0030*/ 	.short	0x0001
        /*0032*/ 	.short	0x0008
        /*0034*/ 	.byte	0x00, 0xf5, 0x21, 0x00


	//----- nvinfo : EIATTR_KPARAM_INFO
	.align		4
.L_43:
        /*0038*/ 	.byte	0x04, 0x17
        /*003a*/ 	.short	(.L_45 - .L_44)
.L_44:
        /*003c*/ 	.word	0x00000000
        /*0040*/ 	.short	0x0000
        /*0042*/ 	.short	0x0000
        /*0044*/ 	.byte	0x00, 0xf5, 0x21, 0x00


	//----- nvinfo : EIATTR_SPARSE_MMA_MASK
	.align		4
.L_45:
        /*0048*/ 	.byte	0x03, 0x50
        /*004a*/ 	.short	0x0000


	//----- nvinfo : EIATTR_MAXREG_COUNT
	.align		4
        /*004c*/ 	.byte	0x03, 0x1b
        /*004e*/ 	.short	0x00ff


	//----- nvinfo : EIATTR_MERCURY_ISA_VERSION
	.align		4
        /*0050*/ 	.byte	0x03, 0x5f
        /*0052*/ 	.short	0x0101


	//----- nvinfo : EIATTR_VRC_CTA_INIT_COUNT
	.align		4
        /*0054*/ 	.byte	0x02, 0x4a
	.zero		1
	.zero		1


	//----- nvinfo : EIATTR_EXIT_INSTR_OFFSETS
	.align		4
        /*0058*/ 	.byte	0x04, 0x1c
        /*005a*/ 	.short	(.L_47 - .L_46)


	//   ....[0]....
.L_46:
        /*005c*/ 	.word	0x000000c0


	//   ....[1]....
        /*0060*/ 	.word	0x00000a20


	//----- nvinfo : EIATTR_CRS_STACK_SIZE
	.align		4
.L_47:
        /*0064*/ 	.byte	0x04, 0x1e
        /*0066*/ 	.short	(.L_49 - .L_48)
.L_48:
        /*0068*/ 	.word	0x00000000


	//----- nvinfo : EIATTR_CBANK_PARAM_SIZE
	.align		4
.L_49:
        /*006c*/ 	.byte	0x03, 0x19
        /*006e*/ 	.short	0x0018


	//----- nvinfo : EIATTR_PARAM_CBANK
	.align		4
        /*0070*/ 	.byte	0x04, 0x0a
        /*0072*/ 	.short	(.L_51 - .L_50)
	.align		4
.L_50:
        /*0074*/ 	.word	index@(.nv.constant0._Z22_sobel_process_kernel_PhS_ii)
        /*0078*/ 	.short	0x0380
        /*007a*/ 	.short	0x0018


	//----- nvinfo : EIATTR_SW_WAR
	.align		4
.L_51:
        /*007c*/ 	.byte	0x04, 0x36
        /*007e*/ 	.short	(.L_53 - .L_52)
.L_52:
        /*0080*/ 	.word	0x00000008
.L_53:


//--------------------- .nv.callgraph             --------------------------
	.section	.nv.callgraph,"",@"SHT_CUDA_CALLGRAPH"
	.align	4
	.sectionentsize	8
	.align		4
        /*0000*/ 	.word	0x00000000
	.align		4
        /*0004*/ 	.word	0xffffffff
	.align		4
        /*0008*/ 	.word	0x00000000
	.align		4
        /*000c*/ 	.word	0xfffffffe
	.align		4
        /*0010*/ 	.word	0x00000000
	.align		4
        /*0014*/ 	.word	0xfffffffd
	.align		4
        /*0018*/ 	.word	0x00000000
	.align		4
        /*001c*/ 	.word	0xfffffffc


//--------------------- .text._Z22_split_channel_kernel_PhS_S_S_ii --------------------------
	.section	.text._Z22_split_channel_kernel_PhS_S_S_ii,"ax",@progbits
	.align	128
        .global         _Z22_split_channel_kernel_PhS_S_S_ii
        .type           _Z22_split_channel_kernel_PhS_S_S_ii,@function
        .size           _Z22_split_channel_kernel_PhS_S_S_ii,(.L_x_17 - _Z22_split_channel_kernel_PhS_S_S_ii)
        .other          _Z22_split_channel_kernel_PhS_S_S_ii,@"STO_CUDA_ENTRY STV_DEFAULT"
_Z22_split_channel_kernel_PhS_S_S_ii:
.text._Z22_split_channel_kernel_PhS_S_S_ii:
[----:B------:R-:W-:Y:S01]  /*0000*/  LDC R1, c[0x0][0x37c] ;  /* 0x0000df00ff017b82 */ /* 0x000fe20000000800 */
[----:B------:R-:W0:Y:S07]  /*0010*/  S2R R3, SR_TID.X ;  /* 0x0000000000037919 */ /* 0x000e2e0000002100 */
[----:B------:R-:W0:Y:S01]  /*0020*/  S2UR UR6, SR_CTAID.X ;  /* 0x00000000000679c3 */ /* 0x000e220000002500 */
[----:B------:R-:W1:Y:S01]  /*0030*/  LDCU.64 UR4, c[0x0][0x3a0] ;  /* 0x00007400ff0477ac */ /* 0x000e620008000a00 */
[----:B------:R-:W2:Y:S06]  /*0040*/  S2R R5, SR_TID.Y ;  /* 0x0000000000057919 */ /* 0x000eac0000002200 */
[----:B------:R-:W0:Y:S08]  /*0050*/  LDC R0, c[0x0][0x360] ;  /* 0x0000d800ff007b82 */ /* 0x000e300000000800 */
[----:B------:R-:W2:Y:S01]  /*0060*/  S2UR UR7, SR_CTAID.Y ;  /* 0x00000000000779c3 */ /* 0x000ea20000002600 */
[----:B-1----:R-:W-:-:S07]  /*0070*/  UIMAD UR4, UR5, UR4, URZ ;  /* 0x00000004050472a4 */ /* 0x002fce000f8e02ff */
[----:B------:R-:W2:Y:S01]  /*0080*/  LDC R2, c[0x0][0x364] ;  /* 0x0000d900ff027b82 */ /* 0x000ea20000000800 */
[----:B0-----:R-:W-:Y:S02]  /*0090*/  IMAD R0, R0, UR6, R3 ;  /* 0x0000000600007c24 */ /* 0x001fe4000f8e0203 */
[----:B--2---:R-:W-:-:S04]  /*00a0*/  IMAD R3, R2, UR7, R5 ;  /* 0x0000000702037c24 */ /* 0x004fc8000f8e0205 */
[----:B------:R-:W-:-:S05]  /*00b0*/  IMAD R0, R3, UR5, R0 ;  /* 0x0000000503007c24 */ /* 0x000fca000f8e0200 */
[----:B------:R-:W-:-:S13]  /*00c0*/  ISETP.GE.AND P0, PT, R0, UR4, PT ;  /* 0x0000000400007c0c */ /* 0x000fda000bf06270 */
[----:B------:R-:W-:Y:S05]  /*00d0*/  @P0 EXIT ;  /* 0x000000000000094d */ /* 0x000fea0003800000 */
[----:B------:R-:W0:Y:S01]  /*00e0*/  LDCU.128 UR8, c[0x0][0x380] ;  /* 0x00007000ff0877ac */ /* 0x000e220008000c00 */
[----:B------:R-:W-:Y:S01]  /*00f0*/  IMAD R3, R0, 0x3, RZ ;  /* 0x0000000300037824 */ /* 0x000fe200078e02ff */
[----:B------:R-:W1:Y:S04]  /*0100*/  LDCU.64 UR4, c[0x0][0x358] ;  /* 0x00006b00ff0477ac */ /* 0x000e680008000a00 */
[----:B0-----:R-:W-:-:S04]  /*0110*/  IADD3 R2, P0, PT, R3, UR8, RZ ;  /* 0x0000000803027c10 */ /* 0x001fc8000ff1e0ff */
[----:B------:R-:W-:-:S05]  /*0120*/  LEA.HI.X.SX32 R3, R3, UR9, 0x1, P0 ;  /* 0x0000000903037c11 */ /* 0x000fca00080f0eff */
[----:B-1----:R-:W2:Y:S01]  /*0130*/  LDG.E.U8 R11, desc[UR4][R2.64] ;  /* 0x00000004020b7981 */ /* 0x002ea2000c1e1100 */
[----:B------:R-:W-:Y:S02]  /*0140*/  SHF.R.S32.HI R9, RZ, 0x1f, R0 ;  /* 0x0000001fff097819 */ /* 0x000fe40000011400 */
[----:B------:R-:W-:-:S04]  /*0150*/  IADD3 R4, P0, PT, R0, UR10, RZ ;  /* 0x0000000a00047c10 */ /* 0x000fc8000ff1e0ff */
[----:B------:R-:W-:Y:S01]  /*0160*/  IADD3.X R5, PT, PT, R9, UR11, RZ, P0, !PT ;  /* 0x0000000b09057c10 */ /* 0x000fe200087fe4ff */
[----:B------:R-:W0:Y:S04]  /*0170*/  LDCU.128 UR8, c[0x0][0x390] ;  /* 0x00007200ff0877ac */ /* 0x000e280008000c00 */
[----:B--2---:R-:W-:Y:S04]  /*0180*/  STG.E.U8 desc[UR4][R4.64], R11 ;  /* 0x0000000b04007986 */ /* 0x004fe8000c101104 */
[----:B------:R-:W2:Y:S01]  /*0190*/  LDG.E.U8 R13, desc[UR4][R2.64+0x1] ;  /* 0x00000104020d7981 */ /* 0x000ea2000c1e1100 */
[----:B0-----:R-:W-:-:S04]  /*01a0*/  IADD3 R6, P0, PT, R0, UR8, RZ ;  /* 0x0000000800067c10 */ /* 0x001fc8000ff1e0ff */
[----:B------:R-:W-:Y:S02]  /*01b0*/  IADD3.X R7, PT, PT, R9, UR9, RZ, P0, !PT ;  /* 0x0000000909077c10 */ /* 0x000fe400087fe4ff */
[----:B------:R-:W-:-:S03]  /*01c0*/  IADD3 R8, P0, PT, R0, UR10, RZ ;  /* 0x0000000a00087c10 */ /* 0x000fc6000ff1e0ff */
[----:B--2---:R-:W-:Y:S04]  /*01d0*/  STG.E.U8 desc[UR4][R6.64], R13 ;  /* 0x0000000d06007986 */ /* 0x004fe8000c101104 */
[----:B------:R-:W2:Y:S01]  /*01e0*/  LDG.E.U8 R15, desc[UR4][R2.64+0x2] ;  /* 0x00000204020f7981 */ /* 0x000ea2000c1e1100 */
[----:B------:R-:W-:-:S05]  /*01f0*/  IADD3.X R9, PT, PT, R9, UR11, RZ, P0, !PT ;  /* 0x0000000b09097c10 */ /* 0x000fca00087fe4ff */
[----:B--2---:R-:W-:Y:S01]  /*0200*/  STG.E.U8 desc[UR4][R8.64], R15 ;  /* 0x0000000f08007986 */ /* 0x004fe2000c101104 */
[----:B------:R-:W-:Y:S05]  /*0210*/  EXIT ;  /* 0x000000000000794d */ /* 0x000fea0003800000 */
.L_x_0:
[----:B------:R-:W-:-:S00]  /*0220*/  BRA `(.L_x_0) ;  /* 0xfffffffc00fc7947 */ /* 0x000fc0000383ffff */
[----:B------:R-:W-:-:S00]  /*0230*/  NOP ;  /* 0x0000000000007918 */ /* 0x000fc00000000000 */
        /* <DEDUP_REMOVED lines=12> */
.L_x_17:


//--------------------- .text._Z22_sobel_process_kernel_PhS_ii --------------------------
	.section	.text._Z22_sobel_process_kernel_PhS_ii,"ax",@progbits
	.align	128
        .global         _Z22_sobel_process_kernel_PhS_ii
        .type           _Z22_sobel_process_kernel_PhS_ii,@function
        .size           _Z22_sobel_process_kernel_PhS_ii,(.L_x_16 - _Z22_sobel_process_kernel_PhS_ii)
        .other          _Z22_sobel_process_kernel_PhS_ii,@"STO_CUDA_ENTRY STV_DEFAULT"
_Z22_sobel_process_kernel_PhS_ii:
.text._Z22_sobel_process_kernel_PhS_ii:
[----:B------:R-:W-:Y:S01]  /*0000*/  LDC R1, c[0x0][0x37c] ;  /* 0x0000df00ff017b82 */ /* 0x000fe20000000800 */
[----:B------:R-:W0:Y:S07]  /*0010*/  S2R R3, SR_TID.X ;  /* 0x0000000000037919 */ /* 0x000e2e0000002100 */
[----:B------:R-:W0:Y:S01]  /*0020*/  S2UR UR4, SR_CTAID.X ;  /* 0x00000000000479c3 */ /* 0x000e220000002500 */
[----:B------:R-:W1:Y:S07]  /*0030*/  S2R R5, SR_TID.Y ;  /* 0x0000000000057919 */ /* 0x000e6e0000002200 */
[----:B------:R-:W0:Y:S08]  /*0040*/  LDC R2, c[0x0][0x360] ;  /* 0x0000d800ff027b82 */ /* 0x000e300000000800 */
[----:B------:R-:W1:Y:S08]  /*0050*/  S2UR UR5, SR_CTAID.Y ;  /* 0x00000000000579c3 */ /* 0x000e700000002600 */
[----:B------:R-:W1:Y:S08]  /*0060*/  LDC R0, c[0x0][0x364] ;  /* 0x0000d900ff007b82 */ /* 0x000e700000000800 */
[----:B------:R-:W2:Y:S01]  /*0070*/  LDC.64 R8, c[0x0][0x390] ;  /* 0x0000e400ff087b82 */ /* 0x000ea20000000a00 */
[----:B0-----:R-:W-:-:S02]  /*0080*/  IMAD R2, R2, UR4, R3 ;  /* 0x0000000402027c24 */ /* 0x001fc4000f8e0203 */
[----:B-1----:R-:W-:-:S03]  /*0090*/  IMAD R3, R0, UR5, R5 ;  /* 0x0000000500037c24 */ /* 0x002fc6000f8e0205 */
[----:B--2---:R-:W-:-:S04]  /*00a0*/  ISETP.GE.AND P0, PT, R2, R9, PT ;  /* 0x000000090200720c */ /* 0x004fc80003f06270 */
[----:B------:R-:W-:-:S13]  /*00b0*/  ISETP.GE.OR P0, PT, R3, R8, P0 ;  /* 0x000000080300720c */ /* 0x000fda0000706670 */
[----:B------:R-:W-:Y:S05]  /*00c0*/  @P0 EXIT ;  /* 0x000000000000094d */ /* 0x000fea0003800000 */
[----:B------:R-:W-:Y:S01]  /*00d0*/  VIADD R4, R9, 0xffffffff ;  /* 0xffffffff09047836 */ /* 0x000fe20000000000 */
[----:B------:R-:W0:Y:S01]  /*00e0*/  LDCU.64 UR6, c[0x0][0x380] ;  /* 0x00007000ff0677ac */ /* 0x000e220008000a00 */
[----:B------:R-:W-:Y:S01]  /*00f0*/  VIADD R8, R8, 0xffffffff ;  /* 0xffffffff08087836 */ /* 0x000fe20000000000 */
[C---:B------:R-:W-:Y:S01]  /*0100*/  VIMNMX.U32 R5, PT, PT, R3.reuse, 0x1, !PT ;  /* 0x0000000103057848 */ /* 0x040fe20007fe0000 */
[C---:B------:R-:W-:Y:S01]  /*0110*/  IMAD R0, R3.reuse, R9, RZ ;  /* 0x0000000903007224 */ /* 0x040fe200078e02ff */
[C---:B------:R-:W-:Y:S01]  /*0120*/  ISETP.GE.AND P0, PT, R2.reuse, R4, PT ;  /* 0x000000040200720c */ /* 0x040fe20003f06270 */
[----:B------:R-:W1:Y:S01]  /*0130*/  LDCU.64 UR4, c[0x0][0x358] ;  /* 0x00006b00ff0477ac */ /* 0x000e620008000a00 */
[----:B------:R-:W-:Y:S01]  /*0140*/  ISETP.GE.U32.AND P1, PT, R3, R8, PT ;  /* 0x000000080300720c */ /* 0x000fe20003f26070 */
[----:B------:R-:W-:Y:S01]  /*0150*/  VIADD R6, R5, 0xffffffff ;  /* 0xffffffff05067836 */ /* 0x000fe20000000000 */
[----:B------:R-:W-:-:S03]  /*0160*/  VIMNMX R10, PT, PT, R2, 0x1, !PT ;  /* 0x00000001020a7848 */ /* 0x000fc60007fe0100 */
[----:B------:R-:W-:-:S06]  /*0170*/  IMAD R11, R6, R9, RZ ;  /* 0x00000009060b7224 */ /* 0x000fcc00078e02ff */
[----:B------:R-:W-:Y:S02]  /*0180*/  @!P0 VIADD R4, R2, 0x1 ;  /* 0x0000000102048836 */ /* 0x000fe40000000000 */
[----:B------:R-:W-:Y:S02]  /*0190*/  @!P1 VIADD R8, R3, 0x1 ;  /* 0x0000000103089836 */ /* 0x000fe40000000000 */
[----:B------:R-:W-:Y:S02]  /*01a0*/  IMAD.IADD R3, R0, 0x1, R4 ;  /* 0x0000000100037824 */ /* 0x000fe400078e0204 */
[----:B------:R-:W-:Y:S02]  /*01b0*/  IMAD.IADD R7, R4, 0x1, R11 ;  /* 0x0000000104077824 */ /* 0x000fe400078e020b */
[----:B------:R-:W-:Y:S01]  /*01c0*/  IMAD R9, R8, R9, RZ ;  /* 0x0000000908097224 */ /* 0x000fe200078e02ff */
[----:B0-----:R-:W-:Y:S02]  /*01d0*/  IADD3 R14, P0, PT, R3, UR6, RZ ;  /* 0x00000006030e7c10 */ /* 0x001fe4000ff1e0ff */
[----:B------:R-:W-:Y:S01]  /*01e0*/  IADD3 R12, P2, PT, R7, UR6, RZ ;  /* 0x00000006070c7c10 */ /* 0x000fe2000ff5e0ff */
[----:B------:R-:W-:Y:S01]  /*01f0*/  IMAD.IADD R5, R4, 0x1, R9 ;  /* 0x0000000104057824 */ /* 0x000fe200078e0209 */
[----:B------:R-:W-:-:S02]  /*0200*/  LEA.HI.X.SX32 R15, R3, UR7, 0x1, P0 ;  /* 0x00000007030f7c11 */ /* 0x000fc400080f0eff */
[----:B------:R-:W-:Y:S02]  /*0210*/  SHF.R.S32.HI R8, RZ, 0x1f, R0 ;  /* 0x0000001fff087819 */ /* 0x000fe40000011400 */
[--C-:B------:R-:W-:Y:S01]  /*0220*/  IADD3 R6, P0, P1, R0, UR6, R10.reuse ;  /* 0x0000000600067c10 */ /* 0x100fe2000f91e00a */
[----:B-1----:R0:W2:Y:S01]  /*0230*/  LDG.E.U8 R3, desc[UR4][R14.64] ;  /* 0x000000040e037981 */ /* 0x0020a2000c1e1100 */
[----:B------:R-:W-:Y:S02]  /*0240*/  LEA.HI.X.SX32 R13, R7, UR7, 0x1, P2 ;  /* 0x00000007070d7c11 */ /* 0x000fe400090f0eff */
[----:B------:R-:W-:Y:S02]  /*0250*/  IADD3 R16, P2, PT, R5, UR6, RZ ;  /* 0x0000000605107c10 */ /* 0x000fe4000ff5e0ff */
[----:B------:R-:W-:Y:S02]  /*0260*/  IADD3.X R7, PT, PT, R8, UR7, RZ, P0, P1 ;  /* 0x0000000708077c10 */ /* 0x000fe400087e24ff */
[----:B------:R-:W-:Y:S01]  /*0270*/  SHF.R.S32.HI R18, RZ, 0x1f, R11 ;  /* 0x0000001fff127819 */ /* 0x000fe2000001140b */
[----:B------:R1:W3:Y:S01]  /*0280*/  LDG.E.U8 R8, desc[UR4][R12.64] ;  /* 0x000000040c087981 */ /* 0x0002e2000c1e1100 */
[----:B------:R-:W-:-:S02]  /*0290*/  IADD3 R4, P0, P1, R11, UR6, R10 ;  /* 0x000000060b047c10 */ /* 0x000fc4000f91e00a */
[----:B------:R-:W-:Y:S01]  /*02a0*/  LEA.HI.X.SX32 R17, R5, UR7, 0x1, P2 ;  /* 0x0000000705117c11 */ /* 0x000fe200090f0eff */
[----:B------:R-:W4:Y:S01]  /*02b0*/  LDG.E.U8 R6, desc[UR4][R6.64+-0x1] ;  /* 0xffffff0406067981 */ /* 0x000f22000c1e1100 */
[----:B------:R-:W-:-:S03]  /*02c0*/  IADD3.X R5, PT, PT, R18, UR7, RZ, P0, P1 ;  /* 0x0000000712057c10 */ /* 0x000fc600087e24ff */
[----:B------:R-:W5:Y:S01]  /*02d0*/  LDG.E.U8 R16, desc[UR4][R16.64] ;  /* 0x0000000410107981 */ /* 0x000f62000c1e1100 */
[----:B0-----:R-:W-:Y:S02]  /*02e0*/  IADD3 R14, P0, P1, R9, UR6, R10 ;  /* 0x00000006090e7c10 */ /* 0x001fe4000f91e00a */
[----:B------:R-:W-:Y:S01]  /*02f0*/  SHF.R.S32.HI R10, RZ, 0x1f, R9 ;  /* 0x0000001fff0a7819 */ /* 0x000fe20000011409 */
[----:B------:R2:W4:Y:S03]  /*0300*/  LDG.E.U8 R5, desc[UR4][R4.64+-0x1] ;  /* 0xffffff0404057981 */ /* 0x000526000c1e1100 */
[----:B------:R-:W-:Y:S01]  /*0310*/  IADD3.X R15, PT, PT, R10, UR7, RZ, P0, P1 ;  /* 0x000000070a0f7c10 */ /* 0x000fe200087e24ff */
[----:B------:R-:W-:-:S04]  /*0320*/  IMAD.IADD R11, R2, 0x1, R11 ;  /* 0x00000001020b7824 */ /* 0x000fc800078e020b */
[----:B------:R-:W4:Y:S01]  /*0330*/  LDG.E.U8 R14, desc[UR4][R14.64+-0x1] ;  /* 0xffffff040e0e7981 */ /* 0x000f22000c1e1100 */
[----:B------:R-:W-:Y:S01]  /*0340*/  IADD3 R10, P0, PT, R11, UR6, RZ ;  /* 0x000000060b0a7c10 */ /* 0x000fe2000ff1e0ff */
[----:B------:R-:W-:-:S03]  /*0350*/  IMAD.IADD R9, R2, 0x1, R9 ;  /* 0x0000000102097824 */ /* 0x000fc600078e0209 */
[----:B------:R-:W-:Y:S02]  /*0360*/  LEA.HI.X.SX32 R11, R11, UR7, 0x1, P0 ;  /* 0x000000070b0b7c11 */ /* 0x000fe400080f0eff */
[----:B-1----:R-:W-:-:S03]  /*0370*/  IADD3 R12, P0, PT, R9, UR6, RZ ;  /* 0x00000006090c7c10 */ /* 0x002fc6000ff1e0ff */
[----:B------:R-:W4:Y:S01]  /*0380*/  LDG.E.U8 R10, desc[UR4][R10.64] ;  /* 0x000000040a0a7981 */ /* 0x000f22000c1e1100 */
[----:B------:R-:W-:-:S05]  /*0390*/  LEA.HI.X.SX32 R13, R9, UR7, 0x1, P0 ;  /* 0x00000007090d7c11 */ /* 0x000fca00080f0eff */
[----:B------:R-:W4:Y:S01]  /*03a0*/  LDG.E.U8 R12, desc[UR4][R12.64] ;  /* 0x000000040c0c7981 */ /* 0x000f22000c1e1100 */
[----:B------:R-:W-:Y:S01]  /*03b0*/  BSSY.RECONVERGENT B0, `(.L_x_1) ;  /* 0x000001a000007945 */ /* 0x000fe20003800200 */
[----:B--2---:R-:W-:Y:S02]  /*03c0*/  I2FP.F32.U32 R4, R3 ;  /* 0x0000000300047245 */ /* 0x004fe40000201000 */
[----:B---3--:R-:W-:-:S05]  /*03d0*/  I2FP.F32.U32 R7, R8 ;  /* 0x0000000800077245 */ /* 0x008fca0000201000 */
[----:B------:R-:W-:Y:S01]  /*03e0*/  FFMA R4, R4, 2, R7 ;  /* 0x4000000004047823 */ /* 0x000fe20000000007 */
[----:B-----5:R-:W-:Y:S02]  /*03f0*/  I2FP.F32.U32 R3, R16 ;  /* 0x0000001000037245 */ /* 0x020fe40000201000 */
[----:B----4-:R-:W-:Y:S02]  /*0400*/  I2FP.F32.U32 R6, R6 ;  /* 0x0000000600067245 */ /* 0x010fe40000201000 */
[----:B------:R-:W-:Y:S01]  /*0410*/  I2FP.F32.U32 R5, R5 ;  /* 0x0000000500057245 */ /* 0x000fe20000201000 */
[----:B------:R-:W-:Y:S02]  /*0420*/  FADD R4, R3, R4 ;  /* 0x0000000403047221 */ /* 0x000fe40000000000 */
[----:B------:R-:W-:Y:S02]  /*0430*/  FADD R9, R6, R6 ;  /* 0x0000000606097221 */ /* 0x000fe40000000000 */
[----:B------:R-:W-:Y:S01]  /*0440*/  FADD R4, -R5, R4 ;  /* 0x0000000405047221 */ /* 0x000fe20000000100 */
[----:B------:R-:W-:-:S03]  /*0450*/  I2FP.F32.U32 R14, R14 ;  /* 0x0000000e000e7245 */ /* 0x000fc60000201000 */
[----:B------:R-:W-:-:S04]  /*0460*/  FADD R9, R4, -R9 ;  /* 0x8000000904097221 */ /* 0x000fc80000000000 */
[----:B------:R-:W-:-:S04]  /*0470*/  FADD R28, -R14, R9 ;  /* 0x000000090e1c7221 */ /* 0x000fc80000000100 */
[----:B------:R-:W0:Y:S01]  /*0480*/  F2F.F64.F32 R26, R28 ;  /* 0x0000001c001a7310 */ /* 0x000e220000201800 */
[----:B------:R-:W-:-:S05]  /*0490*/  I2FP.F32.U32 R10, R10 ;  /* 0x0000000a000a7245 */ /* 0x000fca0000201000 */
[----:B------:R-:W-:Y:S01]  /*04a0*/  FFMA R10, R10, 2, R5 ;  /* 0x400000000a0a7823 */ /* 0x000fe20000000005 */
[----:B------:R-:W-:-:S03]  /*04b0*/  I2FP.F32.U32 R12, R12 ;  /* 0x0000000c000c7245 */ /* 0x000fc60000201000 */
[----:B------:R-:W-:Y:S02]  /*04c0*/  FADD R7, R7, R10 ;  /* 0x0000000a07077221 */ /* 0x000fe40000000000 */
[----:B------:R-:W-:Y:S02]  /*04d0*/  FADD R12, R12, R12 ;  /* 0x0000000c0c0c7221 */ /* 0x000fe40000000000 */
[----:B------:R-:W-:Y:S01]  /*04e0*/  FADD R7, -R14, R7 ;  /* 0x000000070e077221 */ /* 0x000fe20000000100 */
[----:B0-----:R-:W-:-:S03]  /*04f0*/  DADD R4, -RZ, |R26| ;  /* 0x00000000ff047229 */ /* 0x001fc6000000051a */
[----:B------:R-:W-:-:S04]  /*0500*/  FADD R12, R7, -R12 ;  /* 0x8000000c070c7221 */ /* 0x000fc80000000000 */
[----:B------:R-:W-:-:S03]  /*0510*/  FADD R3, -R3, R12 ;  /* 0x0000000c03037221 */ /* 0x000fc60000000100 */
[----:B------:R-:W-:Y:S01]  /*0520*/  IMAD.MOV.U32 R12, RZ, RZ, R4 ;  /* 0x000000ffff0c7224 */ /* 0x000fe200078e0004 */
[----:B------:R-:W-:-:S07]  /*0530*/  MOV R4, 0x550 ;  /* 0x0000055000047802 */ /* 0x000fce0000000f00 */
[----:B------:R-:W-:Y:S05]  /*0540*/  CALL.REL.NOINC `($_Z22_sobel_process_kernel_PhS_ii$__internal_accurate_pow) ;  /* 0x0000000400e87944 */ /* 0x000fea0003c00000 */
[----:B------:R-:W-:Y:S05]  /*0550*/  BSYNC.RECONVERGENT B0 ;  /* 0x0000000000007941 */ /* 0x000fea0003800200 */
.L_x_1:
[----:B------:R-:W-:Y:S01]  /*0560*/  DADD R4, R26, 2 ;  /* 0x400000001a047429 */ /* 0x000fe20000000000 */
[----:B------:R-:W0:Y:S01]  /*0570*/  F2F.F64.F32 R6, R3 ;  /* 0x0000000300067310 */ /* 0x000e220000201800 */
[C---:B------:R-:W-:Y:S01]  /*0580*/  FSETP.NEU.AND P1, PT, R28.reuse, RZ, PT ;  /* 0x000000ff1c00720b */ /* 0x040fe20003f2d000 */
[----:B------:R-:W-:Y:S01]  /*0590*/  BSSY.RECONVERGENT B0, `(.L_x_2) ;  /* 0x0000011000007945 */ /* 0x000fe20003800200 */
[----:B------:R-:W-:-:S06]  /*05a0*/  FSETP.NEU.AND P0, PT, R28, 1, PT ;  /* 0x3f8000001c00780b */ /* 0x000fcc0003f0d000 */
[----:B------:R-:W-:-:S04]  /*05b0*/  LOP3.LUT R4, R5, 0x7ff00000, RZ, 0xc0, !PT ;  /* 0x7ff0000005047812 */ /* 0x000fc800078ec0ff */
[----:B------:R-:W-:Y:S01]  /*05c0*/  ISETP.NE.AND P2, PT, R4, 0x7ff00000, PT ;  /* 0x7ff000000400780c */ /* 0x000fe20003f45270 */
[----:B0-----:R-:W-:-:S10]  /*05d0*/  DADD R8, -RZ, |R6| ;  /* 0x00000000ff087229 */ /* 0x001fd40000000506 */
[----:B------:R-:W-:Y:S01]  /*05e0*/  IMAD.MOV.U32 R12, RZ, RZ, R8 ;  /* 0x000000ffff0c7224 */ /* 0x000fe200078e0008 */
[----:B------:R-:W-:Y:S01]  /*05f0*/  MOV R8, R10 ;  /* 0x0000000a00087202 */ /* 0x000fe20000000f00 */
[----:B------:R-:W-:Y:S02]  /*0600*/  IMAD.MOV.U32 R5, RZ, RZ, R9 ;  /* 0x000000ffff057224 */ /* 0x000fe400078e0009 */
[----:B------:R-:W-:Y:S01]  /*0610*/  IMAD.MOV.U32 R9, RZ, RZ, R11 ;  /* 0x000000ffff097224 */ /* 0x000fe200078e000b */
[----:B------:R-:W-:Y:S01]  /*0620*/  @!P1 CS2R R8, SRZ ;  /* 0x0000000000089805 */ /* 0x000fe2000001ff00 */
[----:B------:R-:W-:Y:S06]  /*0630*/  @P2 BRA `(.L_x_3) ;  /* 0x0000000000182947 */ /* 0x000fec0003800000 */
[----:B------:R-:W-:-:S13]  /*0640*/  FSETP.NAN.AND P1, PT, R28, R28, PT ;  /* 0x0000001c1c00720b */ /* 0x000fda0003f28000 */
[----:B------:R-:W-:Y:S01]  /*0650*/  @P1 DADD R8, R26, 2 ;  /* 0x400000001a081429 */ /* 0x000fe20000000000 */
[----:B------:R-:W-:Y:S10]  /*0660*/  @P1 BRA `(.L_x_3) ;  /* 0x00000000000c1947 */ /* 0x000ff40003800000 */
[----:B------:R-:W-:-:S14]  /*0670*/  DSETP.NEU.AND P1, PT, |R26|, +INF , PT ;  /* 0x7ff000001a00742a */ /* 0x000fdc0003f2d200 */
[----:B------:R-:W-:Y:S02]  /*0680*/  @!P1 IMAD.MOV.U32 R8, RZ, RZ, 0x0 ;  /* 0x00000000ff089424 */ /* 0x000fe400078e00ff */
[----:B------:R-:W-:-:S07]  /*0690*/  @!P1 IMAD.MOV.U32 R9, RZ, RZ, 0x7ff00000 ;  /* 0x7ff00000ff099424 */ /* 0x000fce00078e00ff */
.L_x_3:
[----:B------:R-:W-:Y:S05]  /*06a0*/  BSYNC.RECONVERGENT B0 ;  /* 0x0000000000007941 */ /* 0x000fea0003800200 */
.L_x_2:
[----:B------:R-:W-:Y:S01]  /*06b0*/  BSSY.RECONVERGENT B0, `(.L_x_4) ;  /* 0x0000005000007945 */ /* 0x000fe20003800200 */
[----:B------:R-:W-:Y:S02]  /*06c0*/  FSEL R26, R8, RZ, P0 ;  /* 0x000000ff081a7208 */ /* 0x000fe40000000000 */
[----:B------:R-:W-:Y:S02]  /*06d0*/  FSEL R27, R9, 1.875, P0 ;  /* 0x3ff00000091b7808 */ /* 0x000fe40000000000 */
[----:B------:R-:W-:-:S07]  /*06e0*/  MOV R4, 0x700 ;  /* 0x0000070000047802 */ /* 0x000fce0000000f00 */
[----:B------:R-:W-:Y:S05]  /*06f0*/  CALL.REL.NOINC `($_Z22_sobel_process_kernel_PhS_ii$__internal_accurate_pow) ;  /* 0x00000004007c7944 */ /* 0x000fea0003c00000 */
[----:B------:R-:W-:Y:S05]  /*0700*/  BSYNC.RECONVERGENT B0 ;  /* 0x0000000000007941 */ /* 0x000fea0003800200 */
.L_x_4:
[----:B------:R-:W-:Y:S01]  /*0710*/  DADD R4, R6, 2 ;  /* 0x4000000006047429 */ /* 0x000fe20000000000 */
[C---:B------:R-:W-:Y:S01]  /*0720*/  FSETP.NEU.AND P1, PT, R3.reuse, RZ, PT ;  /* 0x000000ff0300720b */ /* 0x040fe20003f2d000 */
[----:B------:R-:W-:Y:S01]  /*0730*/  BSSY.RECONVERGENT B0, `(.L_x_5) ;  /* 0x000000e000007945 */ /* 0x000fe20003800200 */
[----:B------:R-:W-:-:S07]  /*0740*/  FSETP.NEU.AND P0, PT, R3, 1, PT ;  /* 0x3f8000000300780b */ /* 0x000fce0003f0d000 */
[----:B------:R-:W-:Y:S01]  /*0750*/  LOP3.LUT R4, R5, 0x7ff00000, RZ, 0xc0, !PT ;  /* 0x7ff0000005047812 */ /* 0x000fe200078ec0ff */
[----:B------:R-:W-:-:S03]  /*0760*/  IMAD.MOV.U32 R5, RZ, RZ, R11 ;  /* 0x000000ffff057224 */ /* 0x000fc600078e000b */
[----:B------:R-:W-:Y:S01]  /*0770*/  ISETP.NE.AND P2, PT, R4, 0x7ff00000, PT ;  /* 0x7ff000000400780c */ /* 0x000fe20003f45270 */
[----:B------:R-:W-:Y:S01]  /*0780*/  IMAD.MOV.U32 R4, RZ, RZ, R10 ;  /* 0x000000ffff047224 */ /* 0x000fe200078e000a */
[----:B------:R-:W-:-:S11]  /*0790*/  @!P1 CS2R R4, SRZ ;  /* 0x0000000000049805 */ /* 0x000fd6000001ff00 */
[----:B------:R-:W-:Y:S05]  /*07a0*/  @P2 BRA `(.L_x_6) ;  /* 0x0000000000182947 */ /* 0x000fea0003800000 */
[----:B------:R-:W-:-:S13]  /*07b0*/  FSETP.NAN.AND P1, PT, R3, R3, PT ;  /* 0x000000030300720b */ /* 0x000fda0003f28000 */
[----:B------:R-:W-:Y:S01]  /*07c0*/  @P1 DADD R4, R6, 2 ;  /* 0x4000000006041429 */ /* 0x000fe20000000000 */
[----:B------:R-:W-:Y:S10]  /*07d0*/  @P1 BRA `(.L_x_6) ;  /* 0x00000000000c1947 */ /* 0x000ff40003800000 */
[----:B------:R-:W-:-:S14]  /*07e0*/  DSETP.NEU.AND P1, PT, |R6|, +INF , PT ;  /* 0x7ff000000600742a */ /* 0x000fdc0003f2d200 */
[----:B------:R-:W-:Y:S02]  /*07f0*/  @!P1 IMAD.MOV.U32 R4, RZ, RZ, 0x0 ;  /* 0x00000000ff049424 */ /* 0x000fe400078e00ff */
[----:B------:R-:W-:-:S07]  /*0800*/  @!P1 IMAD.MOV.U32 R5, RZ, RZ, 0x7ff00000 ;  /* 0x7ff00000ff059424 */ /* 0x000fce00078e00ff */
.L_x_6:
[----:B------:R-:W-:Y:S05]  /*0810*/  BSYNC.RECONVERGENT B0 ;  /* 0x0000000000007941 */ /* 0x000fea0003800200 */
.L_x_5:
[----:B------:R-:W-:Y:S01]  /*0820*/  FSEL R4, R4, RZ, P0 ;  /* 0x000000ff04047208 */ /* 0x000fe20000000000 */
[----:B------:R-:W-:Y:S01]  /*0830*/  IMAD.MOV.U32 R8, RZ, RZ, 0x0 ;  /* 0x00000000ff087424 */ /* 0x000fe200078e00ff */
[----:B------:R-:W-:Y:S01]  /*0840*/  FSEL R5, R5, 1.875, P0 ;  /* 0x3ff0000005057808 */ /* 0x000fe20000000000 */
[----:B------:R-:W-:Y:S01]  /*0850*/  IMAD.MOV.U32 R9, RZ, RZ, 0x3fd80000 ;  /* 0x3fd80000ff097424 */ /* 0x000fe200078e00ff */
[----:B------:R-:W-:Y:S04]  /*0860*/  BSSY.RECONVERGENT B0, `(.L_x_7) ;  /* 0x0000014000007945 */ /* 0x000fe80003800200 */
[----:B------:R-:W-:-:S06]  /*0870*/  DADD R26, R26, R4 ;  /* 0x000000001a1a7229 */ /* 0x000fcc0000000004 */
[----:B------:R-:W0:Y:S04]  /*0880*/  MUFU.RSQ64H R7, R27 ;  /* 0x0000001b00077308 */ /* 0x000e280000001c00 */
[----:B------:R-:W-:-:S05]  /*0890*/  VIADD R6, R27, 0xfcb00000 ;  /* 0xfcb000001b067836 */ /* 0x000fca0000000000 */
[----:B------:R-:W-:Y:S01]  /*08a0*/  ISETP.GE.U32.AND P0, PT, R6, 0x7ca00000, PT ;  /* 0x7ca000000600780c */ /* 0x000fe20003f06070 */
[----:B0-----:R-:W-:-:S08]  /*08b0*/  DMUL R4, R6, R6 ;  /* 0x0000000606047228 */ /* 0x001fd00000000000 */
[----:B------:R-:W-:-:S08]  /*08c0*/  DFMA R4, R26, -R4, 1 ;  /* 0x3ff000001a04742b */ /* 0x000fd00000000804 */
[----:B------:R-:W-:Y:S02]  /*08d0*/  DFMA R8, R4, R8, 0.5 ;  /* 0x3fe000000408742b */ /* 0x000fe40000000008 */
[----:B------:R-:W-:-:S08]  /*08e0*/  DMUL R4, R6, R4 ;  /* 0x0000000406047228 */ /* 0x000fd00000000000 */
[----:B------:R-:W-:-:S08]  /*08f0*/  DFMA R10, R8, R4, R6 ;  /* 0x00000004080a722b */ /* 0x000fd00000000006 */
[----:B------:R-:W-:Y:S02]  /*0900*/  DMUL R12, R26, R10 ;  /* 0x0000000a1a0c7228 */ /* 0x000fe40000000000 */
[----:B------:R-:W-:Y:S01]  /*0910*/  VIADD R9, R11, 0xfff00000 ;  /* 0xfff000000b097836 */ /* 0x000fe20000000000 */
[----:B------:R-:W-:-:S05]  /*0920*/  MOV R8, R10 ;  /* 0x0000000a00087202 */ /* 0x000fca0000000f00 */
[----:B------:R-:W-:-:S08]  /*0930*/  DFMA R14, R12, -R12, R26 ;  /* 0x8000000c0c0e722b */ /* 0x000fd0000000001a */
[----:B------:R-:W-:Y:S01]  /*0940*/  DFMA R4, R14, R8, R12 ;  /* 0x000000080e04722b */ /* 0x000fe2000000000c */
[----:B------:R-:W-:Y:S10]  /*0950*/  @!P0 BRA `(.L_x_8) ;  /* 0x0000000000108947 */ /* 0x000ff40003800000 */
[----:B------:R-:W-:-:S07]  /*0960*/  MOV R4, 0x980 ;  /* 0x0000098000047802 */ /* 0x000fce0000000f00 */
[----:B------:R-:W-:Y:S05]  /*0970*/  CALL.REL.NOINC `($__internal_0_$__cuda_sm20_dsqrt_rn_f64_mediumpath_v1) ;  /* 0x00000000002c7944 */ /* 0x000fea0003c00000 */
[----:B------:R-:W-:Y:S02]  /*0980*/  IMAD.MOV.U32 R4, RZ, RZ, R6 ;  /* 0x000000ffff047224 */ /* 0x000fe400078e0006 */
[----:B------:R-:W-:-:S07]  /*0990*/  IMAD.MOV.U32 R5, RZ, RZ, R7 ;  /* 0x000000ffff057224 */ /* 0x000fce00078e0007 */
.L_x_8:
[----:B------:R-:W-:Y:S05]  /*09a0*/  BSYNC.RECONVERGENT B0 ;  /* 0x0000000000007941 */ /* 0x000fea0003800200 */
.L_x_7:
[----:B------:R-:W0:Y:S01]  /*09b0*/  F2F.F32.F64 R4, R4 ;  /* 0x0000000400047310 */ /* 0x000e220000301000 */
[----:B------:R-:W1:Y:S01]  /*09c0*/  LDCU.64 UR6, c[0x0][0x388] ;  /* 0x00007100ff0677ac */ /* 0x000e620008000a00 */
[----:B------:R-:W-:-:S06]  /*09d0*/  IMAD.IADD R0, R2, 0x1, R0 ;  /* 0x0000000102007824 */ /* 0x000fcc00078e0200 */
[----:B0-----:R-:W0:Y:S01]  /*09e0*/  F2I.U32.TRUNC.NTZ R7, R4 ;  /* 0x0000000400077305 */ /* 0x001e22000020f000 */
[----:B-1----:R-:W-:-:S04]  /*09f0*/  IADD3 R2, P0, PT, R0, UR6, RZ ;  /* 0x0000000600027c10 */ /* 0x002fc8000ff1e0ff */
[----:B------:R-:W-:-:S05]  /*0a00*/  LEA.HI.X.SX32 R3, R0, UR7, 0x1, P0 ;  /* 0x0000000700037c11 */ /* 0x000fca00080f0eff */
[----:B0-----:R-:W-:Y:S01]  /*0a10*/  STG.E.U8 desc[UR4][R2.64], R7 ;  /* 0x0000000702007986 */ /* 0x001fe2000c101104 */
[----:B------:R-:W-:Y:S05]  /*0a20*/  EXIT ;  /* 0x000000000000794d */ /* 0x000fea0003800000 */
        .weak           $__internal_0_$__cuda_sm20_dsqrt_rn_f64_mediumpath_v1
        .type           $__internal_0_$__cuda_sm20_dsqrt_rn_f64_mediumpath_v1,@function
        .size           $__internal_0_$__cuda_sm20_dsqrt_rn_f64_mediumpath_v1,($_Z22_sobel_process_kernel_PhS_ii$__internal_accurate_pow - $__internal_0_$__cuda_sm20_dsqrt_rn_f64_mediumpath_v1)
$__internal_0_$__cuda_sm20_dsqrt_rn_f64_mediumpath_v1:
[----:B------:R-:W-:Y:S01]  /*0a30*/  ISETP.GE.U32.AND P0, PT, R6, -0x3400000, PT ;  /* 0xfcc000000600780c */ /* 0x000fe20003f06070 */
[----:B------:R-:W-:Y:S01]  /*0a40*/  BSSY.RECONVERGENT B1, `(.L_x_9) ;  /* 0x0000028000017945 */ /* 0x000fe20003800200 */
[----:B------:R-:W-:Y:S02]  /*0a50*/  IMAD.MOV.U32 R11, RZ, RZ, R9 ;  /* 0x000000ffff0b7224 */ /* 0x000fe400078e0009 */
[----:B------:R-:W-:Y:S02]  /*0a60*/  IMAD.MOV.U32 R8, RZ, RZ, R26 ;  /* 0x000000ffff087224 */ /* 0x000fe400078e001a */
[----:B------:R-:W-:Y:S02]  /*0a70*/  IMAD.MOV.U32 R9, RZ, RZ, R27 ;  /* 0x000000ffff097224 */ /* 0x000fe400078e001b */
[----:B------:R-:W-:Y:S02]  /*0a80*/  IMAD.MOV.U32 R6, RZ, RZ, R14 ;  /* 0x000000ffff067224 */ /* 0x000fe400078e000e */
[----:B------:R-:W-:-:S03]  /*0a90*/  IMAD.MOV.U32 R7, RZ, RZ, R15 ;  /* 0x000000ffff077224 */ /* 0x000fc600078e000f */
[----:B------:R-:W-:Y:S05]  /*0aa0*/  @!P0 BRA `(.L_x_10) ;  /* 0x0000000000208947 */ /* 0x000fea0003800000 */
[----:B------:R-:W-:-:S10]  /*0ab0*/  DFMA.RM R6, R6, R10, R12 ;  /* 0x0000000a0606722b */ /* 0x000fd4000000400c */
[----:B------:R-:W-:-:S05]  /*0ac0*/  IADD3 R10, P0, PT, R6, 0x1, RZ ;  /* 0x00000001060a7810 */ /* 0x000fca0007f1e0ff */
[----:B------:R-:W-:-:S06]  /*0ad0*/  IMAD.X R11, RZ, RZ, R7, P0 ;  /* 0x000000ffff0b7224 */ /* 0x000fcc00000e0607 */
[----:B------:R-:W-:-:S08]  /*0ae0*/  DFMA.RP R8, -R6, R10, R8 ;  /* 0x0000000a0608722b */ /* 0x000fd00000008108 */
[----:B------:R-:W-:-:S06]  /*0af0*/  DSETP.GT.AND P0, PT, R8, RZ, PT ;  /* 0x000000ff0800722a */ /* 0x000fcc0003f04000 */
[----:B------:R-:W-:Y:S02]  /*0b00*/  FSEL R6, R10, R6, P0 ;  /* 0x000000060a067208 */ /* 0x000fe40000000000 */
[----:B------:R-:W-:Y:S01]  /*0b10*/  FSEL R7, R11, R7, P0 ;  /* 0x000000070b077208 */ /* 0x000fe20000000000 */
[----:B------:R-:W-:Y:S06]  /*0b20*/  BRA `(.L_x_11) ;  /* 0x0000000000647947 */ /* 0x000fec0003800000 */
.L_x_10:
[----:B------:R-:W-:-:S14]  /*0b30*/  DSETP.NE.AND P0, PT, R8, RZ, PT ;  /* 0x000000ff0800722a */ /* 0x000fdc0003f05000 */
[----:B------:R-:W-:Y:S05]  /*0b40*/  @!P0 BRA `(.L_x_12) ;  /* 0x0000000000588947 */ /* 0x000fea0003800000 */
[----:B------:R-:W-:-:S13]  /*0b50*/  ISETP.GE.AND P0, PT, R9, RZ, PT ;  /* 0x000000ff0900720c */ /* 0x000fda0003f06270 */
[----:B------:R-:W-:Y:S01]  /*0b60*/  @!P0 IMAD.MOV.U32 R6, RZ, RZ, 0x0 ;  /* 0x00000000ff068424 */ /* 0x000fe200078e00ff */
[----:B------:R-:W-:Y:S01]  /*0b70*/  @!P0 MOV R7, 0xfff80000 ;  /* 0xfff8000000078802 */ /* 0x000fe20000000f00 */
[----:B------:R-:W-:Y:S06]  /*0b80*/  @!P0 BRA `(.L_x_11) ;  /* 0x00000000004c8947 */ /* 0x000fec0003800000 */
[----:B------:R-:W-:-:S13]  /*0b90*/  ISETP.GT.AND P0, PT, R9, 0x7fefffff, PT ;  /* 0x7fefffff0900780c */ /* 0x000fda0003f04270 */
[----:B------:R-:W-:Y:S05]  /*0ba0*/  @P0 BRA `(.L_x_12) ;  /* 0x0000000000400947 */ /* 0x000fea0003800000 */
[----:B------:R-:W-:Y:S01]  /*0bb0*/  DMUL R6, R8, 8.11296384146066816958e+31 ;  /* 0x4690000008067828 */ /* 0x000fe20000000000 */
[----:B------:R-:W-:Y:S02]  /*0bc0*/  IMAD.MOV.U32 R12, RZ, RZ, 0x0 ;  /* 0x00000000ff0c7424 */ /* 0x000fe400078e00ff */
[----:B------:R-:W-:Y:S02]  /*0bd0*/  IMAD.MOV.U32 R8, RZ, RZ, RZ ;  /* 0x000000ffff087224 */ /* 0x000fe400078e00ff */
[----:B------:R-:W-:Y:S01]  /*0be0*/  IMAD.MOV.U32 R13, RZ, RZ, 0x3fd80000 ;  /* 0x3fd80000ff0d7424 */ /* 0x000fe200078e00ff */
[----:B------:R-:W0:Y:S03]  /*0bf0*/  MUFU.RSQ64H R9, R7 ;  /* 0x0000000700097308 */ /* 0x000e260000001c00 */
[----:B0-----:R-:W-:-:S08]  /*0c00*/  DMUL R10, R8, R8 ;  /* 0x00000008080a7228 */ /* 0x001fd00000000000 */
[----:B------:R-:W-:-:S08]  /*0c10*/  DFMA R10, R6, -R10, 1 ;  /* 0x3ff00000060a742b */ /* 0x000fd0000000080a */
[----:B------:R-:W-:Y:S02]  /*0c20*/  DFMA R12, R10, R12, 0.5 ;  /* 0x3fe000000a0c742b */ /* 0x000fe4000000000c */
[----:B------:R-:W-:-:S08]  /*0c30*/  DMUL R10, R8, R10 ;  /* 0x0000000a080a7228 */ /* 0x000fd00000000000 */
[----:B------:R-:W-:-:S08]  /*0c40*/  DFMA R10, R12, R10, R8 ;  /* 0x0000000a0c0a722b */ /* 0x000fd00000000008 */
[----:B------:R-:W-:Y:S02]  /*0c50*/  DMUL R8, R6, R10 ;  /* 0x0000000a06087228 */ /* 0x000fe40000000000 */
[----:B------:R-:W-:-:S06]  /*0c60*/  VIADD R11, R11, 0xfff00000 ;  /* 0xfff000000b0b7836 */ /* 0x000fcc0000000000 */
[----:B------:R-:W-:-:S08]  /*0c70*/  DFMA R12, R8, -R8, R6 ;  /* 0x80000008080c722b */ /* 0x000fd00000000006 */
[----:B------:R-:W-:-:S10]  /*0c80*/  DFMA R6, R10, R12, R8 ;  /* 0x0000000c0a06722b */ /* 0x000fd40000000008 */
[----:B------:R-:W-:Y:S01]  /*0c90*/  VIADD R7, R7, 0xfcb00000 ;  /* 0xfcb0000007077836 */ /* 0x000fe20000000000 */
[----:B------:R-:W-:Y:S06]  /*0ca0*/  BRA `(.L_x_11) ;  /* 0x0000000000047947 */ /* 0x000fec0003800000 */
.L_x_12:
[----:B------:R-:W-:-:S11]  /*0cb0*/  DADD R6, R8, R8 ;  /* 0x0000000008067229 */ /* 0x000fd60000000008 */
.L_x_11:
[----:B------:R-:W-:Y:S05]  /*0cc0*/  BSYNC.RECONVERGENT B1 ;  /* 0x0000000000017941 */ /* 0x000fea0003800200 */
.L_x_9:
[----:B------:R-:W-:-:S04]  /*0cd0*/  IMAD.MOV.U32 R5, RZ, RZ, 0x0 ;  /* 0x00000000ff057424 */ /* 0x000fc800078e00ff */
[----:B------:R-:W-:Y:S05]  /*0ce0*/  RET.REL.NODEC R4 `(_Z22_sobel_process_kernel_PhS_ii) ;  /* 0xfffffff004c47950 */ /* 0x000fea0003c3ffff */
        .type           $_Z22_sobel_process_kernel_PhS_ii$__internal_accurate_pow,@function
        .size           $_Z22_sobel_process_kernel_PhS_ii$__internal_accurate_pow,(.L_x_16 - $_Z22_sobel_process_kernel_PhS_ii$__internal_accurate_pow)
$_Z22_sobel_process_kernel_PhS_ii$__internal_accurate_pow:
[----:B------:R-:W-:Y:S01]  /*0cf0*/  ISETP.GT.U32.AND P0, PT, R5, 0xfffff, PT ;  /* 0x000fffff0500780c */ /* 0x000fe20003f04070 */
[----:B------:R-:W-:Y:S01]  /*0d00*/  IMAD.MOV.U32 R8, RZ, RZ, R12 ;  /* 0x000000ffff087224 */ /* 0x000fe200078e000c */
[----:B------:R-:W-:Y:S01]  /*0d10*/  UMOV UR6, 0x7d2cafe2 ;  /* 0x7d2cafe200067882 */ /* 0x000fe20000000000 */
[--C-:B------:R-:W-:Y:S01]  /*0d20*/  IMAD.MOV.U32 R9, RZ, RZ, R5.reuse ;  /* 0x000000ffff097224 */ /* 0x100fe200078e0005 */
[----:B------:R-:W-:Y:S01]  /*0d30*/  UMOV UR7, 0x3eb0f5ff ;  /* 0x3eb0f5ff00077882 */ /* 0x000fe20000000000 */
[--C-:B------:R-:W-:Y:S01]  /*0d40*/  IMAD.MOV.U32 R10, RZ, RZ, R5.reuse ;  /* 0x000000ffff0a7224 */ /* 0x100fe200078e0005 */
[----:B------:R-:W-:Y:S01]  /*0d50*/  SHF.R.U32.HI R5, RZ, 0x14, R5 ;  /* 0x00000014ff057819 */ /* 0x000fe20000011605 */
[----:B------:R-:W-:Y:S01]  /*0d60*/  IMAD.MOV.U32 R16, RZ, RZ, RZ ;  /* 0x000000ffff107224 */ /* 0x000fe200078e00ff */
[----:B------:R-:W-:Y:S01]  /*0d70*/  UMOV UR8, 0x3b39803f ;  /* 0x3b39803f00087882 */ /* 0x000fe20000000000 */
[----:B------:R-:W-:Y:S01]  /*0d80*/  IMAD.MOV.U32 R14, RZ, RZ, 0x41ad3b5a ;  /* 0x41ad3b5aff0e7424 */ /* 0x000fe200078e00ff */
[----:B------:R-:W-:Y:S01]  /*0d90*/  UMOV UR9, 0x3c7abc9e ;  /* 0x3c7abc9e00097882 */ /* 0x000fe20000000000 */
[----:B------:R-:W-:-:S02]  /*0da0*/  IMAD.MOV.U32 R15, RZ, RZ, 0x3ed0f5d2 ;  /* 0x3ed0f5d2ff0f7424 */ /* 0x000fc400078e00ff */
[----:B------:R-:W-:-:S10]  /*0db0*/  @!P0 DMUL R8, R8, 1.80143985094819840000e+16 ;  /* 0x4350000008088828 */ /* 0x000fd40000000000 */
[----:B------:R-:W-:Y:S01]  /*0dc0*/  @!P0 IMAD.MOV.U32 R10, RZ, RZ, R9 ;  /* 0x000000ffff0a8224 */ /* 0x000fe200078e0009 */
[----:B------:R-:W-:Y:S02]  /*0dd0*/  @!P0 MOV R12, R8 ;  /* 0x00000008000c8202 */ /* 0x000fe40000000f00 */
[----:B------:R-:W-:Y:S02]  /*0de0*/  @!P0 LEA.HI R5, R9, 0xffffffca, RZ, 0xc ;  /* 0xffffffca09058811 */ /* 0x000fe400078f60ff */
[----:B------:R-:W-:-:S03]  /*0df0*/  LOP3.LUT R10, R10, 0x800fffff, RZ, 0xc0, !PT ;  /* 0x800fffff0a0a7812 */ /* 0x000fc600078ec0ff */
[----:B------:R-:W-:Y:S01]  /*0e00*/  VIADD R8, R5, 0xfffffc01 ;  /* 0xfffffc0105087836 */ /* 0x000fe20000000000 */
[----:B------:R-:W-:-:S04]  /*0e10*/  LOP3.LUT R13, R10, 0x3ff00000, RZ, 0xfc, !PT ;  /* 0x3ff000000a0d7812 */ /* 0x000fc800078efcff */
[----:B------:R-:W-:-:S13]  /*0e20*/  ISETP.GE.U32.AND P1, PT, R13, 0x3ff6a09f, PT ;  /* 0x3ff6a09f0d00780c */ /* 0x000fda0003f26070 */
[----:B------:R-:W-:Y:S02]  /*0e30*/  @P1 VIADD R11, R13, 0xfff00000 ;  /* 0xfff000000d0b1836 */ /* 0x000fe40000000000 */
[----:B------:R-:W-:Y:S02]  /*0e40*/  @P1 VIADD R8, R5, 0xfffffc02 ;  /* 0xfffffc0205081836 */ /* 0x000fe40000000000 */
[----:B------:R-:W-:-:S06]  /*0e50*/  @P1 IMAD.MOV.U32 R13, RZ, RZ, R11 ;  /* 0x000000ffff0d1224 */ /* 0x000fcc00078e000b */
[C---:B------:R-:W-:Y:S02]  /*0e60*/  DADD R18, R12.reuse, 1 ;  /* 0x3ff000000c127429 */ /* 0x040fe40000000000 */
[----:B------:R-:W-:-:S04]  /*0e70*/  DADD R12, R12, -1 ;  /* 0xbff000000c0c7429 */ /* 0x000fc80000000000 */
[----:B------:R-:W0:Y:S02]  /*0e80*/  MUFU.RCP64H R17, R19 ;  /* 0x0000001300117308 */ /* 0x000e240000001800 */
[----:B0-----:R-:W-:-:S08]  /*0e90*/  DFMA R10, -R18, R16, 1 ;  /* 0x3ff00000120a742b */ /* 0x001fd00000000110 */
[----:B------:R-:W-:-:S08]  /*0ea0*/  DFMA R10, R10, R10, R10 ;  /* 0x0000000a0a0a722b */ /* 0x000fd0000000000a */
[----:B------:R-:W-:-:S08]  /*0eb0*/  DFMA R16, R16, R10, R16 ;  /* 0x0000000a1010722b */ /* 0x000fd00000000010 */
[----:B------:R-:W-:-:S08]  /*0ec0*/  DMUL R10, R12, R16 ;  /* 0x000000100c0a7228 */ /* 0x000fd00000000000 */
[----:B------:R-:W-:-:S08]  /*0ed0*/  DFMA R10, R12, R16, R10 ;  /* 0x000000100c0a722b */ /* 0x000fd0000000000a */
[----:B------:R-:W-:-:S08]  /*0ee0*/  DMUL R22, R10, R10 ;  /* 0x0000000a0a167228 */ /* 0x000fd00000000000 */
[----:B------:R-:W-:Y:S01]  /*0ef0*/  DFMA R14, R22, UR6, R14 ;  /* 0x00000006160e7c2b */ /* 0x000fe2000800000e */
[----:B------:R-:W-:Y:S01]  /*0f00*/  UMOV UR6, 0x75488a3f ;  /* 0x75488a3f00067882 */ /* 0x000fe20000000000 */
[----:B------:R-:W-:-:S06]  /*0f10*/  UMOV UR7, 0x3ef3b20a ;  /* 0x3ef3b20a00077882 */ /* 0x000fcc0000000000 */
[----:B------:R-:W-:Y:S01]  /*0f20*/  DFMA R20, R22, R14, UR6 ;  /* 0x0000000616147e2b */ /* 0x000fe2000800000e */
[----:B------:R-:W-:Y:S01]  /*0f30*/  UMOV UR6, 0xe4faecd5 ;  /* 0xe4faecd500067882 */ /* 0x000fe20000000000 */
[----:B------:R-:W-:Y:S01]  /*0f40*/  UMOV UR7, 0x3f1745cd ;  /* 0x3f1745cd00077882 */ /* 0x000fe20000000000 */
[----:B------:R-:W-:-:S05]  /*0f50*/  DADD R14, R12, -R10 ;  /* 0x000000000c0e7229 */ /* 0x000fca000000080a */
[----:B------:R-:W-:Y:S01]  /*0f60*/  DFMA R20, R22, R20, UR6 ;  /* 0x0000000616147e2b */ /* 0x000fe20008000014 */
[----:B------:R-:W-:Y:S01]  /*0f70*/  UMOV UR6, 0x258a578b ;  /* 0x258a578b00067882 */ /* 0x000fe20000000000 */
[----:B------:R-:W-:Y:S01]  /*0f80*/  UMOV UR7, 0x3f3c71c7 ;  /* 0x3f3c71c700077882 */ /* 0x000fe20000000000 */
[----:B------:R-:W-:-:S05]  /*0f90*/  DADD R14, R14, R14 ;  /* 0x000000000e0e7229 */ /* 0x000fca000000000e */
[----:B------:R-:W-:Y:S01]  /*0fa0*/  DFMA R20, R22, R20, UR6 ;  /* 0x0000000616147e2b */ /* 0x000fe20008000014 */
[----:B------:R-:W-:Y:S01]  /*0fb0*/  UMOV UR6, 0x9242b910 ;  /* 0x9242b91000067882 */ /* 0x000fe20000000000 */
[----:B------:R-:W-:Y:S01]  /*0fc0*/  UMOV UR7, 0x3f624924 ;  /* 0x3f62492400077882 */ /* 0x000fe20000000000 */
[----:B------:R-:W-:-:S05]  /*0fd0*/  DFMA R14, R12, -R10, R14 ;  /* 0x8000000a0c0e722b */ /* 0x000fca000000000e */
[----:B------:R-:W-:Y:S01]  /*0fe0*/  DFMA R20, R22, R20, UR6 ;  /* 0x0000000616147e2b */ /* 0x000fe20008000014 */
[----:B------:R-:W-:Y:S01]  /*0ff0*/  UMOV UR6, 0x99999dfb ;  /* 0x99999dfb00067882 */ /* 0x000fe20000000000 */
[----:B------:R-:W-:Y:S01]  /*1000*/  UMOV UR7, 0x3f899999 ;  /* 0x3f89999900077882 */ /* 0x000fe20000000000 */
[----:B------:R-:W-:Y:S02]  /*1010*/  DMUL R14, R16, R14 ;  /* 0x0000000e100e7228 */ /* 0x000fe40000000000 */
[----:B------:R-:W-:-:S03]  /*1020*/  DMUL R16, R10, R10 ;  /* 0x0000000a0a107228 */ /* 0x000fc60000000000 */
[----:B------:R-:W-:Y:S01]  /*1030*/  DFMA R20, R22, R20, UR6 ;  /* 0x0000000616147e2b */ /* 0x000fe20008000014 */
[----:B------:R-:W-:Y:S01]  /*1040*/  UMOV UR6, 0x55555555 ;  /* 0x5555555500067882 */ /* 0x000fe20000000000 */
[----:B------:R-:W-:-:S03]  /*1050*/  UMOV UR7, 0x3fb55555 ;  /* 0x3fb5555500077882 */ /* 0x000fc60000000000 */
[----:B------:R-:W-:-:S03]  /*1060*/  DMUL R24, R10, R16 ;  /* 0x000000100a187228 */ /* 0x000fc60000000000 */
[----:B------:R-:W-:-:S08]  /*1070*/  DFMA R12, R22, R20, UR6 ;  /* 0x00000006160c7e2b */ /* 0x000fd00008000014 */
[----:B------:R-:W-:Y:S01]  /*1080*/  DADD R18, -R12, UR6 ;  /* 0x000000060c127e29 */ /* 0x000fe20008000100 */
[----:B------:R-:W-:Y:S01]  /*1090*/  UMOV UR6, 0xb9e7b0 ;  /* 0x00b9e7b000067882 */ /* 0x000fe20000000000 */
[----:B------:R-:W-:-:S06]  /*10a0*/  UMOV UR7, 0x3c46a4cb ;  /* 0x3c46a4cb00077882 */ /* 0x000fcc0000000000 */
[----:B------:R-:W-:Y:S02]  /*10b0*/  DFMA R18, R22, R20, R18 ;  /* 0x000000141612722b */ /* 0x000fe40000000012 */
[----:B------:R-:W-:Y:S01]  /*10c0*/  DFMA R20, R10, R10, -R16 ;  /* 0x0000000a0a14722b */ /* 0x000fe20000000810 */
[----:B------:R-:W-:Y:S02]  /*10d0*/  VIADD R23, R15, 0x100000 ;  /* 0x001000000f177836 */ /* 0x000fe40000000000 */
[----:B------:R-:W-:-:S06]  /*10e0*/  IMAD.MOV.U32 R22, RZ, RZ, R14 ;  /* 0x000000ffff167224 */ /* 0x000fcc00078e000e */
[----:B------:R-:W-:Y:S02]  /*10f0*/  DFMA R20, R10, R22, R20 ;  /* 0x000000160a14722b */ /* 0x000fe40000000014 */
[----:B------:R-:W-:Y:S01]  /*1100*/  DADD R22, R18, -UR6 ;  /* 0x8000000612167e29 */ /* 0x000fe20008000000 */
[----:B------:R-:W-:Y:S01]  /*1110*/  UMOV UR6, 0x80000000 ;  /* 0x8000000000067882 */ /* 0x000fe20000000000 */
[----:B------:R-:W-:Y:S01]  /*1120*/  DFMA R18, R10, R16, -R24 ;  /* 0x000000100a12722b */ /* 0x000fe20000000818 */
[----:B------:R-:W-:-:S07]  /*1130*/  UMOV UR7, 0x43300000 ;  /* 0x4330000000077882 */ /* 0x000fce0000000000 */
[----:B------:R-:W-:Y:S02]  /*1140*/  DFMA R18, R14, R16, R18 ;  /* 0x000000100e12722b */ /* 0x000fe40000000012 */
[----:B------:R-:W-:-:S06]  /*1150*/  DADD R16, R12, R22 ;  /* 0x000000000c107229 */ /* 0x000fcc0000000016 */
[----:B------:R-:W-:Y:S02]  /*1160*/  DFMA R18, R10, R20, R18 ;  /* 0x000000140a12722b */ /* 0x000fe40000000012 */
[----:B------:R-:W-:Y:S02]  /*1170*/  DADD R20, R12, -R16 ;  /* 0x000000000c147229 */ /* 0x000fe40000000810 */
[----:B------:R-:W-:-:S06]  /*1180*/  DMUL R12, R16, R24 ;  /* 0x00000018100c7228 */ /* 0x000fcc0000000000 */
[----:B------:R-:W-:Y:S02]  /*1190*/  DADD R22, R22, R20 ;  /* 0x0000000016167229 */ /* 0x000fe40000000014 */
[----:B------:R-:W-:-:S08]  /*11a0*/  DFMA R20, R16, R24, -R12 ;  /* 0x000000181014722b */ /* 0x000fd0000000080c */
[----:B------:R-:W-:-:S08]  /*11b0*/  DFMA R18, R16, R18, R20 ;  /* 0x000000121012722b */ /* 0x000fd00000000014 */
[----:B------:R-:W-:-:S08]  /*11c0*/  DFMA R22, R22, R24, R18 ;  /* 0x000000181616722b */ /* 0x000fd00000000012 */
[----:B------:R-:W-:-:S08]  /*11d0*/  DADD R18, R12, R22 ;  /* 0x000000000c127229 */ /* 0x000fd00000000016 */
[--C-:B------:R-:W-:Y:S02]  /*11e0*/  DADD R16, R10, R18.reuse ;  /* 0x000000000a107229 */ /* 0x100fe40000000012 */
[----:B------:R-:W-:-:S06]  /*11f0*/  DADD R12, R12, -R18 ;  /* 0x000000000c0c7229 */ /* 0x000fcc0000000812 */
[----:B------:R-:W-:Y:S02]  /*1200*/  DADD R10, R10, -R16 ;  /* 0x000000000a0a7229 */ /* 0x000fe40000000810 */
[----:B------:R-:W-:-:S06]  /*1210*/  DADD R12, R22, R12 ;  /* 0x00000000160c7229 */ /* 0x000fcc000000000c */
[----:B------:R-:W-:-:S08]  /*1220*/  DADD R10, R18, R10 ;  /* 0x00000000120a7229 */ /* 0x000fd0000000000a */
[----:B------:R-:W-:-:S08]  /*1230*/  DADD R10, R12, R10 ;  /* 0x000000000c0a7229 */ /* 0x000fd0000000000a */
[----:B------:R-:W-:Y:S01]  /*1240*/  DADD R14, R14, R10 ;  /* 0x000000000e0e7229 */ /* 0x000fe2000000000a */
[----:B------:R-:W-:Y:S01]  /*1250*/  LOP3.LUT R10, R8, 0x80000000, RZ, 0x3c, !PT ;  /* 0x80000000080a7812 */ /* 0x000fe200078e3cff */
[----:B------:R-:W-:-:S06]  /*1260*/  IMAD.MOV.U32 R11, RZ, RZ, 0x43300000 ;  /* 0x43300000ff0b7424 */ /* 0x000fcc00078e00ff */
[----:B------:R-:W-:Y:S02]  /*1270*/  DADD R12, R16, R14 ;  /* 0x00000000100c7229 */ /* 0x000fe4000000000e */
[----:B------:R-:W-:Y:S01]  /*1280*/  DADD R10, R10, -UR6 ;  /* 0x800000060a0a7e29 */ /* 0x000fe20008000000 */
[----:B------:R-:W-:Y:S01]  /*1290*/  UMOV UR6, 0xfefa39ef ;  /* 0xfefa39ef00067882 */ /* 0x000fe20000000000 */
[----:B------:R-:W-:-:S04]  /*12a0*/  UMOV UR7, 0x3fe62e42 ;  /* 0x3fe62e4200077882 */ /* 0x000fc80000000000 */
[--C-:B------:R-:W-:Y:S02]  /*12b0*/  DADD R18, R16, -R12.reuse ;  /* 0x0000000010127229 */ /* 0x100fe4000000080c */
[----:B------:R-:W-:-:S06]  /*12c0*/  DFMA R8, R10, UR6, R12 ;  /* 0x000000060a087c2b */ /* 0x000fcc000800000c */
[----:B------:R-:W-:Y:S02]  /*12d0*/  DADD R18, R14, R18 ;  /* 0x000000000e127229 */ /* 0x000fe40000000012 */
[----:B------:R-:W-:-:S08]  /*12e0*/  DFMA R16, R10, -UR6, R8 ;  /* 0x800000060a107c2b */ /* 0x000fd00008000008 */
[----:B------:R-:W-:-:S08]  /*12f0*/  DADD R16, -R12, R16 ;  /* 0x000000000c107229 */ /* 0x000fd00000000110 */
[----:B------:R-:W-:-:S08]  /*1300*/  DADD R16, R18, -R16 ;  /* 0x0000000012107229 */ /* 0x000fd00000000810 */
[----:B------:R-:W-:-:S08]  /*1310*/  DFMA R16, R10, UR8, R16 ;  /* 0x000000080a107c2b */ /* 0x000fd00008000010 */
[----:B------:R-:W-:-:S08]  /*1320*/  DADD R10, R8, R16 ;  /* 0x00000000080a7229 */ /* 0x000fd00000000010 */
[----:B------:R-:W-:Y:S02]  /*1330*/  DADD R8, R8, -R10 ;  /* 0x0000000008087229 */ /* 0x000fe4000000080a */
[----:B------:R-:W-:-:S06]  /*1340*/  DMUL R14, R10, 2 ;  /* 0x400000000a0e7828 */ /* 0x000fcc0000000000 */
[----:B------:R-:W-:Y:S02]  /*1350*/  DADD R16, R16, R8 ;  /* 0x0000000010107229 */ /* 0x000fe40000000008 */
[----:B------:R-:W-:Y:S01]  /*1360*/  DFMA R10, R10, 2, -R14 ;  /* 0x400000000a0a782b */ /* 0x000fe2000000080e */
[----:B------:R-:W-:Y:S01]  /*1370*/  MOV R8, 0x652b82fe ;  /* 0x652b82fe00087802 */ /* 0x000fe20000000f00 */
[----:B------:R-:W-:-:S06]  /*1380*/  IMAD.MOV.U32 R9, RZ, RZ, 0x3ff71547 ;  /* 0x3ff71547ff097424 */ /* 0x000fcc00078e00ff */
[----:B------:R-:W-:-:S08]  /*1390*/  DFMA R16, R16, 2, R10 ;  /* 0x400000001010782b */ /* 0x000fd0000000000a */
[----:B------:R-:W-:-:S08]  /*13a0*/  DADD R10, R14, R16 ;  /* 0x000000000e0a7229 */ /* 0x000fd00000000010 */
[----:B------:R-:W-:Y:S02]  /*13b0*/  DFMA R8, R10, R8, 6.75539944105574400000e+15 ;  /* 0x433800000a08742b */ /* 0x000fe40000000008 */
[----:B------:R-:W-:Y:S01]  /*13c0*/  FSETP.GEU.AND P0, PT, |R11|, 4.1917929649353027344, PT ;  /* 0x4086232b0b00780b */ /* 0x000fe20003f0e200 */
[----:B------:R-:W-:-:S05]  /*13d0*/  DADD R14, R14, -R10 ;  /* 0x000000000e0e7229 */ /* 0x000fca000000080a */
[----:B------:R-:W-:-:S03]  /*13e0*/  DADD R12, R8, -6.75539944105574400000e+15 ;  /* 0xc3380000080c7429 */ /* 0x000fc60000000000 */
[----:B------:R-:W-:-:S05]  /*13f0*/  DADD R16, R16, R14 ;  /* 0x0000000010107229 */ /* 0x000fca000000000e */
[----:B------:R-:W-:Y:S01]  /*1400*/  DFMA R18, R12, -UR6, R10 ;  /* 0x800000060c127c2b */ /* 0x000fe2000800000a */
[----:B------:R-:W-:Y:S01]  /*1410*/  UMOV UR6, 0x3b39803f ;  /* 0x3b39803f00067882 */ /* 0x000fe20000000000 */
[----:B------:R-:W-:-:S06]  /*1420*/  UMOV UR7, 0x3c7abc9e ;  /* 0x3c7abc9e00077882 */ /* 0x000fcc0000000000 */
[----:B------:R-:W-:Y:S01]  /*1430*/  DFMA R12, R12, -UR6, R18 ;  /* 0x800000060c0c7c2b */ /* 0x000fe20008000012 */
[----:B------:R-:W-:Y:S01]  /*1440*/  UMOV UR6, 0x69ce2bdf ;  /* 0x69ce2bdf00067882 */ /* 0x000fe20000000000 */
[----:B------:R-:W-:Y:S01]  /*1450*/  IMAD.MOV.U32 R18, RZ, RZ, -0x35dec16 ;  /* 0xfca213eaff127424 */ /* 0x000fe200078e00ff */
[----:B------:R-:W-:Y:S01]  /*1460*/  UMOV UR7, 0x3e5ade15 ;  /* 0x3e5ade1500077882 */ /* 0x000fe20000000000 */
[----:B------:R-:W-:-:S06]  /*1470*/  IMAD.MOV.U32 R19, RZ, RZ, 0x3e928af3 ;  /* 0x3e928af3ff137424 */ /* 0x000fcc00078e00ff */
[----:B------:R-:W-:Y:S01]  /*1480*/  DFMA R18, R12, UR6, R18 ;  /* 0x000000060c127c2b */ /* 0x000fe20008000012 */
[----:B------:R-:W-:Y:S01]  /*1490*/  UMOV UR6, 0x62401315 ;  /* 0x6240131500067882 */ /* 0x000fe20000000000 */
[----:B------:R-:W-:-:S06]  /*14a0*/  UMOV UR7, 0x3ec71dee ;  /* 0x3ec71dee00077882 */ /* 0x000fcc0000000000 */
[----:B------:R-:W-:Y:S01]  /*14b0*/  DFMA R18, R12, R18, UR6 ;  /* 0x000000060c127e2b */ /* 0x000fe20008000012 */
        /* <DEDUP_REMOVED lines=20> */
[----:B------:R-:W-:-:S08]  /*1600*/  DFMA R18, R12, R18, UR6 ;  /* 0x000000060c127e2b */ /* 0x000fd00008000012 */
[----:B------:R-:W-:-:S08]  /*1610*/  DFMA R18, R12, R18, 1 ;  /* 0x3ff000000c12742b */ /* 0x000fd00000000012 */
[----:B------:R-:W-:-:S10]  /*1620*/  DFMA R12, R12, R18, 1 ;  /* 0x3ff000000c0c742b */ /* 0x000fd40000000012 */
[----:B------:R-:W-:Y:S02]  /*1630*/  IMAD R15, R8, 0x100000, R13 ;  /* 0x00100000080f7824 */ /* 0x000fe400078e020d */
[----:B------:R-:W-:Y:S01]  /*1640*/  IMAD.MOV.U32 R14, RZ, RZ, R12 ;  /* 0x000000ffff0e7224 */ /* 0x000fe200078e000c */
[----:B------:R-:W-:Y:S06]  /*1650*/  @!P0 BRA `(.L_x_13) ;  /* 0x0000000000308947 */ /* 0x000fec0003800000 */
[----:B------:R-:W-:Y:S01]  /*1660*/  FSETP.GEU.AND P1, PT, |R11|, 4.2275390625, PT ;  /* 0x408748000b00780b */ /* 0x000fe20003f2e200 */
[C---:B------:R-:W-:Y:S02]  /*1670*/  DADD R14, R10.reuse, +INF ;  /* 0x7ff000000a0e7429 */ /* 0x040fe40000000000 */
[----:B------:R-:W-:-:S08]  /*1680*/  DSETP.GEU.AND P0, PT, R10, RZ, PT ;  /* 0x000000ff0a00722a */ /* 0x000fd00003f0e000 */
[----:B------:R-:W-:Y:S02]  /*1690*/  FSEL R14, R14, RZ, P0 ;  /* 0x000000ff0e0e7208 */ /* 0x000fe40000000000 */
[----:B------:R-:W-:Y:S02]  /*16a0*/  @!P1 LEA.HI R5, R8, R8, RZ, 0x1 ;  /* 0x0000000808059211 */ /* 0x000fe400078f08ff */
[----:B------:R-:W-:Y:S02]  /*16b0*/  FSEL R15, R15, RZ, P0 ;  /* 0x000000ff0f0f7208 */ /* 0x000fe40000000000 */
[----:B------:R-:W-:-:S05]  /*16c0*/  @!P1 SHF.R.S32.HI R5, RZ, 0x1, R5 ;  /* 0x00000001ff059819 */ /* 0x000fca0000011405 */
[----:B------:R-:W-:Y:S02]  /*16d0*/  @!P1 IMAD.IADD R8, R8, 0x1, -R5 ;  /* 0x0000000108089824 */ /* 0x000fe400078e0a05 */
[----:B------:R-:W-:-:S03]  /*16e0*/  @!P1 IMAD R13, R5, 0x100000, R13 ;  /* 0x00100000050d9824 */ /* 0x000fc600078e020d */
[----:B------:R-:W-:Y:S01]  /*16f0*/  @!P1 LEA R9, R8, 0x3ff00000, 0x14 ;  /* 0x3ff0000008099811 */ /* 0x000fe200078ea0ff */
[----:B------:R-:W-:-:S06]  /*1700*/  @!P1 IMAD.MOV.U32 R8, RZ, RZ, RZ ;  /* 0x000000ffff089224 */ /* 0x000fcc00078e00ff */
[----:B------:R-:W-:-:S11]  /*1710*/  @!P1 DMUL R14, R12, R8 ;  /* 0x000000080c0e9228 */ /* 0x000fd60000000000 */
.L_x_13:
[----:B------:R-:W-:Y:S01]  /*1720*/  DFMA R16, R16, R14, R14 ;  /* 0x0000000e1010722b */ /* 0x000fe2000000000e */
[----:B------:R-:W-:Y:S01]  /*1730*/  IMAD.MOV.U32 R5, RZ, RZ, 0x0 ;  /* 0x00000000ff057424 */ /* 0x000fe200078e00ff */
[----:B------:R-:W-:-:S08]  /*1740*/  DSETP.NEU.AND P0, PT, |R14|, +INF , PT ;  /* 0x7ff000000e00742a */ /* 0x000fd00003f0d200 */
[----:B------:R-:W-:Y:S02]  /*1750*/  FSEL R10, R14, R16, !P0 ;  /* 0x000000100e0a7208 */ /* 0x000fe40004000000 */
[----:B------:R-:W-:Y:S01]  /*1760*/  FSEL R11, R15, R17, !P0 ;  /* 0x000000110f0b7208 */ /* 0x000fe20004000000 */
[----:B------:R-:W-:Y:S06]  /*1770*/  RET.REL.NODEC R4 `(_Z22_sobel_process_kernel_PhS_ii) ;  /* 0xffffffe804207950 */ /* 0x000fec0003c3ffff */
.L_x_14:
        /* <DEDUP_REMOVED lines=16> */
.L_x_16:


//--------------------- .nv.shared.reserved.0     --------------------------
	.section	.nv.shared.reserved.0,"aw",@nobits
	.weak		__nv_reservedSMEM_offset_0_alias
	.size		__nv_reservedSMEM_offset_0_alias, 0, 64
	.other		__nv_reservedSMEM_offset_0_alias,@"STO_CUDA_RESERVED_SHARED STV_DEFAULT"
__nv_reservedSMEM_offset_0_alias:
	.zero		0
	.zero		64


//--------------------- .nv.constant0._Z22_split_channel_kernel_PhS_S_S_ii --------------------------
	.section	.nv.constant0._Z22_split_channel_kernel_PhS_S_S_ii,"a",@progbits
	.sectionflags	@""
	.align	4
.nv.constant0._Z22_split_channel_kernel_PhS_S_S_ii:
	.zero		936


//--------------------- .nv.constant0._Z22_sobel_process_kernel_PhS_ii --------------------------
	.section	.nv.constant0._Z22_sobel_process_kernel_PhS_ii,"a",@progbits
	.sectionflags	@""
	.align	4
.nv.constant0._Z22_sobel_process_kernel_PhS_ii:
	.zero		920


//--------------------- SYMBOLS --------------------------

	.type		.nv.reservedSmem.offset0,@object
	.size		.nv.reservedSmem.offset0,0x4
